//
// Generated by NVIDIA NVVM Compiler
//
// Compiler Build ID: CL-36424714
// Cuda compilation tools, release 13.0, V13.0.88
// Based on NVVM 20.0.0
//

.version 9.0
.target sm_100
.address_size 64

	// .globl	_Z17ComputePhiMag_GPUPfS_S_i
.const .align 4 .b8 ck[16384];
// _ZZ12ComputeQ_GPUiiPfS_S_S_S_E2sx has been demoted
// _ZZ12ComputeQ_GPUiiPfS_S_S_S_E2sy has been demoted
// _ZZ12ComputeQ_GPUiiPfS_S_S_S_E2sz has been demoted
// _ZZ12ComputeQ_GPUiiPfS_S_S_S_E3sQr has been demoted
// _ZZ12ComputeQ_GPUiiPfS_S_S_S_E3sQi has been demoted
.global .align 4 .b8 __cudart_i2opi_f[24] = {65, 144, 67, 60, 153, 149, 98, 219, 192, 221, 52, 245, 209, 87, 39, 252, 41, 21, 68, 78, 110, 131, 249, 162};

.visible .entry _Z17ComputePhiMag_GPUPfS_S_i(
	.param .u64 .ptr .align 1 _Z17ComputePhiMag_GPUPfS_S_i_param_0,
	.param .u64 .ptr .align 1 _Z17ComputePhiMag_GPUPfS_S_i_param_1,
	.param .u64 .ptr .align 1 _Z17ComputePhiMag_GPUPfS_S_i_param_2,
	.param .u32 _Z17ComputePhiMag_GPUPfS_S_i_param_3
)
{
	.reg .pred 	%p<2>;
	.reg .b32 	%r<6>;
	.reg .b32 	%f<5>;
	.reg .b64 	%rd<11>;

	ld.param.u64 	%rd1, [_Z17ComputePhiMag_GPUPfS_S_i_param_0];
	ld.param.u64 	%rd2, [_Z17ComputePhiMag_GPUPfS_S_i_param_1];
	ld.param.u64 	%rd3, [_Z17ComputePhiMag_GPUPfS_S_i_param_2];
	ld.param.u32 	%r2, [_Z17ComputePhiMag_GPUPfS_S_i_param_3];
	mov.u32 	%r3, %ctaid.x;
	shl.b32 	%r4, %r3, 9;
	mov.u32 	%r5, %tid.x;
	add.s32 	%r1, %r4, %r5;
	setp.ge.s32 	%p1, %r1, %r2;
	@%p1 bra 	$L__BB0_2;
	cvta.to.global.u64 	%rd4, %rd1;
	cvta.to.global.u64 	%rd5, %rd2;
	cvta.to.global.u64 	%rd6, %rd3;
	mul.wide.s32 	%rd7, %r1, 4;
	add.s64 	%rd8, %rd4, %rd7;
	ld.global.f32 	%f1, [%rd8];
	add.s64 	%rd9, %rd5, %rd7;
	ld.global.f32 	%f2, [%rd9];
	mul.f32 	%f3, %f2, %f2;
	fma.rn.f32 	%f4, %f1, %f1, %f3;
	add.s64 	%rd10, %rd6, %rd7;
	st.global.f32 	[%rd10], %f4;
$L__BB0_2:
	ret;

}
	// .globl	_Z12ComputeQ_GPUiiPfS_S_S_S_
.visible .entry _Z12ComputeQ_GPUiiPfS_S_S_S_(
	.param .u32 _Z12ComputeQ_GPUiiPfS_S_S_S__param_0,
	.param .u32 _Z12ComputeQ_GPUiiPfS_S_S_S__param_1,
	.param .u64 .ptr .align 1 _Z12ComputeQ_GPUiiPfS_S_S_S__param_2,
	.param .u64 .ptr .align 1 _Z12ComputeQ_GPUiiPfS_S_S_S__param_3,
	.param .u64 .ptr .align 1 _Z12ComputeQ_GPUiiPfS_S_S_S__param_4,
	.param .u64 .ptr .align 1 _Z12ComputeQ_GPUiiPfS_S_S_S__param_5,
	.param .u64 .ptr .align 1 _Z12ComputeQ_GPUiiPfS_S_S_S__param_6
)
{
	.local .align 4 .b8 	__local_depot1[28];
	.reg .b64 	%SP;
	.reg .b64 	%SPL;
	.reg .pred 	%p<121>;
	.reg .b32 	%r<574>;
	.reg .b32 	%f<414>;
	.reg .b64 	%rd<264>;
	.reg .b64 	%fd<29>;
	// demoted variable
	.shared .align 4 .f32 _ZZ12ComputeQ_GPUiiPfS_S_S_S_E2sx;
	// demoted variable
	.shared .align 4 .f32 _ZZ12ComputeQ_GPUiiPfS_S_S_S_E2sy;
	// demoted variable
	.shared .align 4 .f32 _ZZ12ComputeQ_GPUiiPfS_S_S_S_E2sz;
	// demoted variable
	.shared .align 4 .f32 _ZZ12ComputeQ_GPUiiPfS_S_S_S_E3sQr;
	// demoted variable
	.shared .align 4 .f32 _ZZ12ComputeQ_GPUiiPfS_S_S_S_E3sQi;
	mov.u64 	%SPL, __local_depot1;
	ld.param.u32 	%r198, [_Z12ComputeQ_GPUiiPfS_S_S_S__param_0];
	ld.param.u32 	%r539, [_Z12ComputeQ_GPUiiPfS_S_S_S__param_1];
	ld.param.u64 	%rd78, [_Z12ComputeQ_GPUiiPfS_S_S_S__param_2];
	ld.param.u64 	%rd79, [_Z12ComputeQ_GPUiiPfS_S_S_S__param_3];
	ld.param.u64 	%rd80, [_Z12ComputeQ_GPUiiPfS_S_S_S__param_4];
	ld.param.u64 	%rd81, [_Z12ComputeQ_GPUiiPfS_S_S_S__param_5];
	ld.param.u64 	%rd82, [_Z12ComputeQ_GPUiiPfS_S_S_S__param_6];
	cvta.to.global.u64 	%rd83, %rd82;
	cvta.to.global.u64 	%rd84, %rd81;
	cvta.to.global.u64 	%rd85, %rd80;
	cvta.to.global.u64 	%rd86, %rd79;
	cvta.to.global.u64 	%rd87, %rd78;
	add.u64 	%rd1, %SPL, 0;
	add.u64 	%rd2, %SPL, 0;
	add.u64 	%rd3, %SPL, 0;
	add.u64 	%rd4, %SPL, 0;
	add.u64 	%rd5, %SPL, 0;
	add.u64 	%rd6, %SPL, 0;
	add.u64 	%rd7, %SPL, 0;
	add.u64 	%rd8, %SPL, 0;
	mov.u32 	%r201, %ctaid.x;
	shl.b32 	%r202, %r201, 8;
	mov.u32 	%r203, %tid.x;
	add.s32 	%r204, %r202, %r203;
	mul.wide.s32 	%rd96, %r204, 4;
	add.s64 	%rd97, %rd87, %rd96;
	ld.global.f32 	%f1, [%rd97];
	st.shared.f32 	[_ZZ12ComputeQ_GPUiiPfS_S_S_S_E2sx], %f1;
	add.s64 	%rd98, %rd86, %rd96;
	ld.global.f32 	%f2, [%rd98];
	st.shared.f32 	[_ZZ12ComputeQ_GPUiiPfS_S_S_S_E2sy], %f2;
	add.s64 	%rd99, %rd85, %rd96;
	ld.global.f32 	%f3, [%rd99];
	st.shared.f32 	[_ZZ12ComputeQ_GPUiiPfS_S_S_S_E2sz], %f3;
	add.s64 	%rd9, %rd84, %rd96;
	ld.global.f32 	%f413, [%rd9];
	st.shared.f32 	[_ZZ12ComputeQ_GPUiiPfS_S_S_S_E3sQr], %f413;
	add.s64 	%rd10, %rd83, %rd96;
	ld.global.f32 	%f412, [%rd10];
	st.shared.f32 	[_ZZ12ComputeQ_GPUiiPfS_S_S_S_E3sQi], %f412;
	and.b32  	%r205, %r198, 3;
	setp.eq.s32 	%p1, %r205, 0;
	mov.b32 	%r541, 0;
	@%p1 bra 	$L__BB1_54;
	ld.param.u32 	%r539, [_Z12ComputeQ_GPUiiPfS_S_S_S__param_1];
	shr.s32 	%r207, %r198, 31;
	shr.u32 	%r208, %r207, 30;
	add.s32 	%r209, %r198, %r208;
	and.b32  	%r210, %r209, -4;
	sub.s32 	%r1, %r198, %r210;
	setp.lt.s32 	%p2, %r1, 1;
	@%p2 bra 	$L__BB1_54;
	ld.const.f32 	%f98, [ck];
	ld.const.f32 	%f99, [ck+4];
	mul.f32 	%f100, %f99, %f2;
	fma.rn.f32 	%f101, %f98, %f1, %f100;
	ld.const.f32 	%f102, [ck+8];
	fma.rn.f32 	%f103, %f102, %f3, %f101;
	mul.f32 	%f6, %f103, 0f40C90FDB;
	ld.const.f32 	%f7, [ck+12];
	mul.f32 	%f104, %f6, 0f3F22F983;
	cvt.rni.s32.f32 	%r521, %f104;
	cvt.rn.f32.s32 	%f105, %r521;
	fma.rn.f32 	%f106, %f105, 0fBFC90FDA, %f6;
	fma.rn.f32 	%f107, %f105, 0fB3A22168, %f106;
	fma.rn.f32 	%f393, %f105, 0fA7C234C5, %f107;
	abs.f32 	%f9, %f6;
	setp.ltu.f32 	%p3, %f9, 0f47CE4780;
	mov.u32 	%r517, %r521;
	mov.f32 	%f392, %f393;
	@%p3 bra 	$L__BB1_10;
	setp.neu.f32 	%p4, %f9, 0f7F800000;
	@%p4 bra 	$L__BB1_5;
	mov.f32 	%f110, 0f00000000;
	mul.rn.f32 	%f392, %f6, %f110;
	mov.b32 	%r517, 0;
	bra.uni 	$L__BB1_10;
$L__BB1_5:
	mov.b32 	%r3, %f6;
	shl.b32 	%r212, %r3, 8;
	or.b32  	%r4, %r212, -2147483648;
	mov.b64 	%rd240, 0;
	mov.b32 	%r514, 0;
	mov.u64 	%rd238, __cudart_i2opi_f;
	mov.u64 	%rd239, %rd5;
$L__BB1_6:
	.pragma "nounroll";
	ld.global.nc.u32 	%r213, [%rd238];
	mad.wide.u32 	%rd102, %r213, %r4, %rd240;
	shr.u64 	%rd240, %rd102, 32;
	st.local.u32 	[%rd239], %rd102;
	add.s32 	%r514, %r514, 1;
	add.s64 	%rd239, %rd239, 4;
	add.s64 	%rd238, %rd238, 4;
	setp.ne.s32 	%p5, %r514, 6;
	@%p5 bra 	$L__BB1_6;
	shr.u32 	%r214, %r3, 23;
	st.local.u32 	[%rd5+24], %rd240;
	and.b32  	%r7, %r214, 31;
	and.b32  	%r215, %r214, 224;
	add.s32 	%r216, %r215, -128;
	shr.u32 	%r217, %r216, 5;
	mul.wide.u32 	%rd103, %r217, 4;
	sub.s64 	%rd17, %rd5, %rd103;
	ld.local.u32 	%r515, [%rd17+24];
	ld.local.u32 	%r516, [%rd17+20];
	setp.eq.s32 	%p6, %r7, 0;
	@%p6 bra 	$L__BB1_9;
	shf.l.wrap.b32 	%r515, %r516, %r515, %r7;
	ld.local.u32 	%r218, [%rd17+16];
	shf.l.wrap.b32 	%r516, %r218, %r516, %r7;
$L__BB1_9:
	shr.u32 	%r219, %r515, 30;
	shf.l.wrap.b32 	%r220, %r516, %r515, 2;
	shl.b32 	%r221, %r516, 2;
	shr.u32 	%r222, %r220, 31;
	add.s32 	%r223, %r222, %r219;
	neg.s32 	%r224, %r223;
	setp.lt.s32 	%p7, %r3, 0;
	selp.b32 	%r517, %r224, %r223, %p7;
	xor.b32  	%r225, %r220, %r3;
	shr.s32 	%r226, %r220, 31;
	xor.b32  	%r227, %r226, %r220;
	xor.b32  	%r228, %r226, %r221;
	cvt.u64.u32 	%rd104, %r227;
	shl.b64 	%rd105, %rd104, 32;
	cvt.u64.u32 	%rd106, %r228;
	or.b64  	%rd107, %rd105, %rd106;
	cvt.rn.f64.s64 	%fd1, %rd107;
	mul.f64 	%fd2, %fd1, 0d3BF921FB54442D19;
	cvt.rn.f32.f64 	%f108, %fd2;
	neg.f32 	%f109, %f108;
	setp.lt.s32 	%p8, %r225, 0;
	selp.f32 	%f392, %f109, %f108, %p8;
$L__BB1_10:
	setp.ltu.f32 	%p9, %f9, 0f47CE4780;
	add.s32 	%r230, %r517, 1;
	mul.rn.f32 	%f111, %f392, %f392;
	and.b32  	%r231, %r517, 1;
	setp.eq.b32 	%p10, %r231, 1;
	selp.f32 	%f112, %f392, 0f3F800000, %p10;
	fma.rn.f32 	%f113, %f111, %f112, 0f00000000;
	fma.rn.f32 	%f114, %f111, 0f37CBAC00, 0fBAB607ED;
	selp.f32 	%f115, 0fB94D4153, %f114, %p10;
	selp.f32 	%f116, 0f3C0885E4, 0f3D2AAABB, %p10;
	fma.rn.f32 	%f117, %f115, %f111, %f116;
	selp.f32 	%f118, 0fBE2AAAA8, 0fBEFFFFFF, %p10;
	fma.rn.f32 	%f119, %f117, %f111, %f118;
	fma.rn.f32 	%f120, %f119, %f113, %f112;
	and.b32  	%r232, %r230, 2;
	setp.eq.s32 	%p11, %r232, 0;
	mov.f32 	%f121, 0f00000000;
	sub.f32 	%f122, %f121, %f120;
	selp.f32 	%f123, %f120, %f122, %p11;
	fma.rn.f32 	%f413, %f7, %f123, %f413;
	@%p9 bra 	$L__BB1_18;
	setp.neu.f32 	%p12, %f9, 0f7F800000;
	@%p12 bra 	$L__BB1_13;
	mov.f32 	%f126, 0f00000000;
	mul.rn.f32 	%f393, %f6, %f126;
	mov.b32 	%r521, 0;
	bra.uni 	$L__BB1_18;
$L__BB1_13:
	mov.b32 	%r16, %f6;
	shl.b32 	%r234, %r16, 8;
	or.b32  	%r17, %r234, -2147483648;
	mov.b64 	%rd243, 0;
	mov.b32 	%r518, 0;
	mov.u64 	%rd241, __cudart_i2opi_f;
	mov.u64 	%rd242, %rd4;
$L__BB1_14:
	.pragma "nounroll";
	ld.global.nc.u32 	%r235, [%rd241];
	mad.wide.u32 	%rd110, %r235, %r17, %rd243;
	shr.u64 	%rd243, %rd110, 32;
	st.local.u32 	[%rd242], %rd110;
	add.s32 	%r518, %r518, 1;
	add.s64 	%rd242, %rd242, 4;
	add.s64 	%rd241, %rd241, 4;
	setp.ne.s32 	%p13, %r518, 6;
	@%p13 bra 	$L__BB1_14;
	shr.u32 	%r236, %r16, 23;
	st.local.u32 	[%rd4+24], %rd243;
	and.b32  	%r20, %r236, 31;
	and.b32  	%r237, %r236, 224;
	add.s32 	%r238, %r237, -128;
	shr.u32 	%r239, %r238, 5;
	mul.wide.u32 	%rd111, %r239, 4;
	sub.s64 	%rd24, %rd4, %rd111;
	ld.local.u32 	%r519, [%rd24+24];
	ld.local.u32 	%r520, [%rd24+20];
	setp.eq.s32 	%p14, %r20, 0;
	@%p14 bra 	$L__BB1_17;
	shf.l.wrap.b32 	%r519, %r520, %r519, %r20;
	ld.local.u32 	%r240, [%rd24+16];
	shf.l.wrap.b32 	%r520, %r240, %r520, %r20;
$L__BB1_17:
	shr.u32 	%r241, %r519, 30;
	shf.l.wrap.b32 	%r242, %r520, %r519, 2;
	shl.b32 	%r243, %r520, 2;
	shr.u32 	%r244, %r242, 31;
	add.s32 	%r245, %r244, %r241;
	neg.s32 	%r246, %r245;
	setp.lt.s32 	%p15, %r16, 0;
	selp.b32 	%r521, %r246, %r245, %p15;
	xor.b32  	%r247, %r242, %r16;
	shr.s32 	%r248, %r242, 31;
	xor.b32  	%r249, %r248, %r242;
	xor.b32  	%r250, %r248, %r243;
	cvt.u64.u32 	%rd112, %r249;
	shl.b64 	%rd113, %rd112, 32;
	cvt.u64.u32 	%rd114, %r250;
	or.b64  	%rd115, %rd113, %rd114;
	cvt.rn.f64.s64 	%fd3, %rd115;
	mul.f64 	%fd4, %fd3, 0d3BF921FB54442D19;
	cvt.rn.f32.f64 	%f124, %fd4;
	neg.f32 	%f125, %f124;
	setp.lt.s32 	%p16, %r247, 0;
	selp.f32 	%f393, %f125, %f124, %p16;
$L__BB1_18:
	mul.rn.f32 	%f127, %f393, %f393;
	and.b32  	%r252, %r521, 1;
	setp.eq.b32 	%p17, %r252, 1;
	selp.f32 	%f128, 0f3F800000, %f393, %p17;
	fma.rn.f32 	%f129, %f127, %f128, 0f00000000;
	fma.rn.f32 	%f130, %f127, 0f37CBAC00, 0fBAB607ED;
	selp.f32 	%f131, %f130, 0fB94D4153, %p17;
	selp.f32 	%f132, 0f3D2AAABB, 0f3C0885E4, %p17;
	fma.rn.f32 	%f133, %f131, %f127, %f132;
	selp.f32 	%f134, 0fBEFFFFFF, 0fBE2AAAA8, %p17;
	fma.rn.f32 	%f135, %f133, %f127, %f134;
	fma.rn.f32 	%f136, %f135, %f129, %f128;
	and.b32  	%r253, %r521, 2;
	setp.eq.s32 	%p18, %r253, 0;
	mov.f32 	%f137, 0f00000000;
	sub.f32 	%f138, %f137, %f136;
	selp.f32 	%f139, %f136, %f138, %p18;
	fma.rn.f32 	%f412, %f7, %f139, %f412;
	setp.eq.s32 	%p19, %r1, 1;
	@%p19 bra 	$L__BB1_53;
	ld.const.f32 	%f140, [ck+16];
	ld.const.f32 	%f141, [ck+20];
	mul.f32 	%f142, %f141, %f2;
	fma.rn.f32 	%f143, %f140, %f1, %f142;
	ld.const.f32 	%f144, [ck+24];
	fma.rn.f32 	%f145, %f144, %f3, %f143;
	mul.f32 	%f18, %f145, 0f40C90FDB;
	ld.const.f32 	%f19, [ck+28];
	mul.f32 	%f146, %f18, 0f3F22F983;
	cvt.rni.s32.f32 	%r529, %f146;
	cvt.rn.f32.s32 	%f147, %r529;
	fma.rn.f32 	%f148, %f147, 0fBFC90FDA, %f18;
	fma.rn.f32 	%f149, %f147, 0fB3A22168, %f148;
	fma.rn.f32 	%f395, %f147, 0fA7C234C5, %f149;
	abs.f32 	%f21, %f18;
	setp.ltu.f32 	%p20, %f21, 0f47CE4780;
	mov.u32 	%r525, %r529;
	mov.f32 	%f394, %f395;
	@%p20 bra 	$L__BB1_27;
	setp.eq.f32 	%p21, %f21, 0f7F800000;
	@%p21 bra 	$L__BB1_26;
	mov.b32 	%r30, %f18;
	shl.b32 	%r255, %r30, 8;
	or.b32  	%r31, %r255, -2147483648;
	mov.b64 	%rd246, 0;
	mov.b32 	%r522, 0;
	mov.u64 	%rd244, __cudart_i2opi_f;
	mov.u64 	%rd245, %rd5;
$L__BB1_22:
	.pragma "nounroll";
	ld.global.nc.u32 	%r256, [%rd244];
	mad.wide.u32 	%rd118, %r256, %r31, %rd246;
	shr.u64 	%rd246, %rd118, 32;
	st.local.u32 	[%rd245], %rd118;
	add.s32 	%r522, %r522, 1;
	add.s64 	%rd245, %rd245, 4;
	add.s64 	%rd244, %rd244, 4;
	setp.ne.s32 	%p22, %r522, 6;
	@%p22 bra 	$L__BB1_22;
	shr.u32 	%r257, %r30, 23;
	st.local.u32 	[%rd5+24], %rd246;
	and.b32  	%r34, %r257, 31;
	and.b32  	%r258, %r257, 224;
	add.s32 	%r259, %r258, -128;
	shr.u32 	%r260, %r259, 5;
	mul.wide.u32 	%rd119, %r260, 4;
	sub.s64 	%rd31, %rd5, %rd119;
	ld.local.u32 	%r523, [%rd31+24];
	ld.local.u32 	%r524, [%rd31+20];
	setp.eq.s32 	%p23, %r34, 0;
	@%p23 bra 	$L__BB1_25;
	shf.l.wrap.b32 	%r523, %r524, %r523, %r34;
	ld.local.u32 	%r261, [%rd31+16];
	shf.l.wrap.b32 	%r524, %r261, %r524, %r34;
$L__BB1_25:
	shr.u32 	%r262, %r523, 30;
	shf.l.wrap.b32 	%r263, %r524, %r523, 2;
	shl.b32 	%r264, %r524, 2;
	shr.u32 	%r265, %r263, 31;
	add.s32 	%r266, %r265, %r262;
	neg.s32 	%r267, %r266;
	setp.lt.s32 	%p24, %r30, 0;
	selp.b32 	%r525, %r267, %r266, %p24;
	xor.b32  	%r268, %r263, %r30;
	shr.s32 	%r269, %r263, 31;
	xor.b32  	%r270, %r269, %r263;
	xor.b32  	%r271, %r269, %r264;
	cvt.u64.u32 	%rd120, %r270;
	shl.b64 	%rd121, %rd120, 32;
	cvt.u64.u32 	%rd122, %r271;
	or.b64  	%rd123, %rd121, %rd122;
	cvt.rn.f64.s64 	%fd5, %rd123;
	mul.f64 	%fd6, %fd5, 0d3BF921FB54442D19;
	cvt.rn.f32.f64 	%f150, %fd6;
	neg.f32 	%f151, %f150;
	setp.lt.s32 	%p25, %r268, 0;
	selp.f32 	%f394, %f151, %f150, %p25;
	bra.uni 	$L__BB1_27;
$L__BB1_26:
	mov.f32 	%f152, 0f00000000;
	mul.rn.f32 	%f394, %f18, %f152;
	mov.b32 	%r525, 0;
$L__BB1_27:
	setp.ltu.f32 	%p26, %f21, 0f47CE4780;
	add.s32 	%r273, %r525, 1;
	mul.rn.f32 	%f153, %f394, %f394;
	and.b32  	%r274, %r525, 1;
	setp.eq.b32 	%p27, %r274, 1;
	selp.f32 	%f154, %f394, 0f3F800000, %p27;
	fma.rn.f32 	%f155, %f153, %f154, 0f00000000;
	fma.rn.f32 	%f156, %f153, 0f37CBAC00, 0fBAB607ED;
	selp.f32 	%f157, 0fB94D4153, %f156, %p27;
	selp.f32 	%f158, 0f3C0885E4, 0f3D2AAABB, %p27;
	fma.rn.f32 	%f159, %f157, %f153, %f158;
	selp.f32 	%f160, 0fBE2AAAA8, 0fBEFFFFFF, %p27;
	fma.rn.f32 	%f161, %f159, %f153, %f160;
	fma.rn.f32 	%f162, %f161, %f155, %f154;
	and.b32  	%r275, %r273, 2;
	setp.eq.s32 	%p28, %r275, 0;
	mov.f32 	%f163, 0f00000000;
	sub.f32 	%f164, %f163, %f162;
	selp.f32 	%f165, %f162, %f164, %p28;
	fma.rn.f32 	%f413, %f19, %f165, %f413;
	@%p26 bra 	$L__BB1_35;
	setp.eq.f32 	%p29, %f21, 0f7F800000;
	@%p29 bra 	$L__BB1_34;
	mov.b32 	%r43, %f18;
	shl.b32 	%r277, %r43, 8;
	or.b32  	%r44, %r277, -2147483648;
	mov.b64 	%rd249, 0;
	mov.b32 	%r526, 0;
	mov.u64 	%rd247, __cudart_i2opi_f;
	mov.u64 	%rd248, %rd4;
$L__BB1_30:
	.pragma "nounroll";
	ld.global.nc.u32 	%r278, [%rd247];
	mad.wide.u32 	%rd126, %r278, %r44, %rd249;
	shr.u64 	%rd249, %rd126, 32;
	st.local.u32 	[%rd248], %rd126;
	add.s32 	%r526, %r526, 1;
	add.s64 	%rd248, %rd248, 4;
	add.s64 	%rd247, %rd247, 4;
	setp.ne.s32 	%p30, %r526, 6;
	@%p30 bra 	$L__BB1_30;
	shr.u32 	%r279, %r43, 23;
	st.local.u32 	[%rd4+24], %rd249;
	and.b32  	%r47, %r279, 31;
	and.b32  	%r280, %r279, 224;
	add.s32 	%r281, %r280, -128;
	shr.u32 	%r282, %r281, 5;
	mul.wide.u32 	%rd127, %r282, 4;
	sub.s64 	%rd38, %rd4, %rd127;
	ld.local.u32 	%r527, [%rd38+24];
	ld.local.u32 	%r528, [%rd38+20];
	setp.eq.s32 	%p31, %r47, 0;
	@%p31 bra 	$L__BB1_33;
	shf.l.wrap.b32 	%r527, %r528, %r527, %r47;
	ld.local.u32 	%r283, [%rd38+16];
	shf.l.wrap.b32 	%r528, %r283, %r528, %r47;
$L__BB1_33:
	shr.u32 	%r284, %r527, 30;
	shf.l.wrap.b32 	%r285, %r528, %r527, 2;
	shl.b32 	%r286, %r528, 2;
	shr.u32 	%r287, %r285, 31;
	add.s32 	%r288, %r287, %r284;
	neg.s32 	%r289, %r288;
	setp.lt.s32 	%p32, %r43, 0;
	selp.b32 	%r529, %r289, %r288, %p32;
	xor.b32  	%r290, %r285, %r43;
	shr.s32 	%r291, %r285, 31;
	xor.b32  	%r292, %r291, %r285;
	xor.b32  	%r293, %r291, %r286;
	cvt.u64.u32 	%rd128, %r292;
	shl.b64 	%rd129, %rd128, 32;
	cvt.u64.u32 	%rd130, %r293;
	or.b64  	%rd131, %rd129, %rd130;
	cvt.rn.f64.s64 	%fd7, %rd131;
	mul.f64 	%fd8, %fd7, 0d3BF921FB54442D19;
	cvt.rn.f32.f64 	%f166, %fd8;
	neg.f32 	%f167, %f166;
	setp.lt.s32 	%p33, %r290, 0;
	selp.f32 	%f395, %f167, %f166, %p33;
	bra.uni 	$L__BB1_35;
$L__BB1_34:
	mov.f32 	%f168, 0f00000000;
	mul.rn.f32 	%f395, %f18, %f168;
	mov.b32 	%r529, 0;
$L__BB1_35:
	mul.rn.f32 	%f169, %f395, %f395;
	and.b32  	%r295, %r529, 1;
	setp.eq.b32 	%p34, %r295, 1;
	selp.f32 	%f170, 0f3F800000, %f395, %p34;
	fma.rn.f32 	%f171, %f169, %f170, 0f00000000;
	fma.rn.f32 	%f172, %f169, 0f37CBAC00, 0fBAB607ED;
	selp.f32 	%f173, %f172, 0fB94D4153, %p34;
	selp.f32 	%f174, 0f3D2AAABB, 0f3C0885E4, %p34;
	fma.rn.f32 	%f175, %f173, %f169, %f174;
	selp.f32 	%f176, 0fBEFFFFFF, 0fBE2AAAA8, %p34;
	fma.rn.f32 	%f177, %f175, %f169, %f176;
	fma.rn.f32 	%f178, %f177, %f171, %f170;
	and.b32  	%r296, %r529, 2;
	setp.eq.s32 	%p35, %r296, 0;
	mov.f32 	%f179, 0f00000000;
	sub.f32 	%f180, %f179, %f178;
	selp.f32 	%f181, %f178, %f180, %p35;
	fma.rn.f32 	%f412, %f19, %f181, %f412;
	setp.eq.s32 	%p36, %r1, 2;
	@%p36 bra 	$L__BB1_53;
	ld.const.f32 	%f182, [ck+32];
	ld.const.f32 	%f183, [ck+36];
	mul.f32 	%f184, %f183, %f2;
	fma.rn.f32 	%f185, %f182, %f1, %f184;
	ld.const.f32 	%f186, [ck+40];
	fma.rn.f32 	%f187, %f186, %f3, %f185;
	mul.f32 	%f30, %f187, 0f40C90FDB;
	ld.const.f32 	%f31, [ck+44];
	mul.f32 	%f188, %f30, 0f3F22F983;
	cvt.rni.s32.f32 	%r537, %f188;
	cvt.rn.f32.s32 	%f189, %r537;
	fma.rn.f32 	%f190, %f189, 0fBFC90FDA, %f30;
	fma.rn.f32 	%f191, %f189, 0fB3A22168, %f190;
	fma.rn.f32 	%f397, %f189, 0fA7C234C5, %f191;
	abs.f32 	%f33, %f30;
	setp.ltu.f32 	%p37, %f33, 0f47CE4780;
	mov.u32 	%r533, %r537;
	mov.f32 	%f396, %f397;
	@%p37 bra 	$L__BB1_44;
	setp.eq.f32 	%p38, %f33, 0f7F800000;
	@%p38 bra 	$L__BB1_43;
	mov.b32 	%r57, %f30;
	shl.b32 	%r298, %r57, 8;
	or.b32  	%r58, %r298, -2147483648;
	mov.b64 	%rd252, 0;
	mov.b32 	%r530, 0;
	mov.u64 	%rd250, __cudart_i2opi_f;
	mov.u64 	%rd251, %rd5;
$L__BB1_39:
	.pragma "nounroll";
	ld.global.nc.u32 	%r299, [%rd250];
	mad.wide.u32 	%rd134, %r299, %r58, %rd252;
	shr.u64 	%rd252, %rd134, 32;
	st.local.u32 	[%rd251], %rd134;
	add.s32 	%r530, %r530, 1;
	add.s64 	%rd251, %rd251, 4;
	add.s64 	%rd250, %rd250, 4;
	setp.ne.s32 	%p39, %r530, 6;
	@%p39 bra 	$L__BB1_39;
	shr.u32 	%r300, %r57, 23;
	st.local.u32 	[%rd5+24], %rd252;
	and.b32  	%r61, %r300, 31;
	and.b32  	%r301, %r300, 224;
	add.s32 	%r302, %r301, -128;
	shr.u32 	%r303, %r302, 5;
	mul.wide.u32 	%rd135, %r303, 4;
	sub.s64 	%rd45, %rd5, %rd135;
	ld.local.u32 	%r531, [%rd45+24];
	ld.local.u32 	%r532, [%rd45+20];
	setp.eq.s32 	%p40, %r61, 0;
	@%p40 bra 	$L__BB1_42;
	shf.l.wrap.b32 	%r531, %r532, %r531, %r61;
	ld.local.u32 	%r304, [%rd45+16];
	shf.l.wrap.b32 	%r532, %r304, %r532, %r61;
$L__BB1_42:
	shr.u32 	%r305, %r531, 30;
	shf.l.wrap.b32 	%r306, %r532, %r531, 2;
	shl.b32 	%r307, %r532, 2;
	shr.u32 	%r308, %r306, 31;
	add.s32 	%r309, %r308, %r305;
	neg.s32 	%r310, %r309;
	setp.lt.s32 	%p41, %r57, 0;
	selp.b32 	%r533, %r310, %r309, %p41;
	xor.b32  	%r311, %r306, %r57;
	shr.s32 	%r312, %r306, 31;
	xor.b32  	%r313, %r312, %r306;
	xor.b32  	%r314, %r312, %r307;
	cvt.u64.u32 	%rd136, %r313;
	shl.b64 	%rd137, %rd136, 32;
	cvt.u64.u32 	%rd138, %r314;
	or.b64  	%rd139, %rd137, %rd138;
	cvt.rn.f64.s64 	%fd9, %rd139;
	mul.f64 	%fd10, %fd9, 0d3BF921FB54442D19;
	cvt.rn.f32.f64 	%f192, %fd10;
	neg.f32 	%f193, %f192;
	setp.lt.s32 	%p42, %r311, 0;
	selp.f32 	%f396, %f193, %f192, %p42;
	bra.uni 	$L__BB1_44;
$L__BB1_43:
	mov.f32 	%f194, 0f00000000;
	mul.rn.f32 	%f396, %f30, %f194;
	mov.b32 	%r533, 0;
$L__BB1_44:
	setp.ltu.f32 	%p43, %f33, 0f47CE4780;
	add.s32 	%r316, %r533, 1;
	mul.rn.f32 	%f195, %f396, %f396;
	and.b32  	%r317, %r533, 1;
	setp.eq.b32 	%p44, %r317, 1;
	selp.f32 	%f196, %f396, 0f3F800000, %p44;
	fma.rn.f32 	%f197, %f195, %f196, 0f00000000;
	fma.rn.f32 	%f198, %f195, 0f37CBAC00, 0fBAB607ED;
	selp.f32 	%f199, 0fB94D4153, %f198, %p44;
	selp.f32 	%f200, 0f3C0885E4, 0f3D2AAABB, %p44;
	fma.rn.f32 	%f201, %f199, %f195, %f200;
	selp.f32 	%f202, 0fBE2AAAA8, 0fBEFFFFFF, %p44;
	fma.rn.f32 	%f203, %f201, %f195, %f202;
	fma.rn.f32 	%f204, %f203, %f197, %f196;
	and.b32  	%r318, %r316, 2;
	setp.eq.s32 	%p45, %r318, 0;
	mov.f32 	%f205, 0f00000000;
	sub.f32 	%f206, %f205, %f204;
	selp.f32 	%f207, %f204, %f206, %p45;
	fma.rn.f32 	%f413, %f31, %f207, %f413;
	@%p43 bra 	$L__BB1_52;
	setp.eq.f32 	%p46, %f33, 0f7F800000;
	@%p46 bra 	$L__BB1_51;
	mov.b32 	%r70, %f30;
	shl.b32 	%r320, %r70, 8;
	or.b32  	%r71, %r320, -2147483648;
	mov.b64 	%rd253, 0;
	mov.b32 	%r534, 0;
	mov.u64 	%rd142, __cudart_i2opi_f;
$L__BB1_47:
	.pragma "nounroll";
	mul.wide.u32 	%rd141, %r534, 4;
	add.s64 	%rd143, %rd142, %rd141;
	ld.global.nc.u32 	%r321, [%rd143];
	mad.wide.u32 	%rd144, %r321, %r71, %rd253;
	shr.u64 	%rd253, %rd144, 32;
	add.s64 	%rd145, %rd4, %rd141;
	st.local.u32 	[%rd145], %rd144;
	add.s32 	%r534, %r534, 1;
	setp.ne.s32 	%p47, %r534, 6;
	@%p47 bra 	$L__BB1_47;
	shr.u32 	%r322, %r70, 23;
	st.local.u32 	[%rd4+24], %rd253;
	and.b32  	%r74, %r322, 31;
	and.b32  	%r323, %r322, 224;
	add.s32 	%r324, %r323, -128;
	shr.u32 	%r325, %r324, 5;
	mul.wide.u32 	%rd146, %r325, 4;
	sub.s64 	%rd48, %rd4, %rd146;
	ld.local.u32 	%r535, [%rd48+24];
	ld.local.u32 	%r536, [%rd48+20];
	setp.eq.s32 	%p48, %r74, 0;
	@%p48 bra 	$L__BB1_50;
	shf.l.wrap.b32 	%r535, %r536, %r535, %r74;
	ld.local.u32 	%r326, [%rd48+16];
	shf.l.wrap.b32 	%r536, %r326, %r536, %r74;
$L__BB1_50:
	shr.u32 	%r327, %r535, 30;
	shf.l.wrap.b32 	%r328, %r536, %r535, 2;
	shl.b32 	%r329, %r536, 2;
	shr.u32 	%r330, %r328, 31;
	add.s32 	%r331, %r330, %r327;
	neg.s32 	%r332, %r331;
	setp.lt.s32 	%p49, %r70, 0;
	selp.b32 	%r537, %r332, %r331, %p49;
	xor.b32  	%r333, %r328, %r70;
	shr.s32 	%r334, %r328, 31;
	xor.b32  	%r335, %r334, %r328;
	xor.b32  	%r336, %r334, %r329;
	cvt.u64.u32 	%rd147, %r335;
	shl.b64 	%rd148, %rd147, 32;
	cvt.u64.u32 	%rd149, %r336;
	or.b64  	%rd150, %rd148, %rd149;
	cvt.rn.f64.s64 	%fd11, %rd150;
	mul.f64 	%fd12, %fd11, 0d3BF921FB54442D19;
	cvt.rn.f32.f64 	%f208, %fd12;
	neg.f32 	%f209, %f208;
	setp.lt.s32 	%p50, %r333, 0;
	selp.f32 	%f397, %f209, %f208, %p50;
	bra.uni 	$L__BB1_52;
$L__BB1_51:
	mov.f32 	%f210, 0f00000000;
	mul.rn.f32 	%f397, %f30, %f210;
	mov.b32 	%r537, 0;
$L__BB1_52:
	mul.rn.f32 	%f211, %f397, %f397;
	and.b32  	%r338, %r537, 1;
	setp.eq.b32 	%p51, %r338, 1;
	selp.f32 	%f212, 0f3F800000, %f397, %p51;
	fma.rn.f32 	%f213, %f211, %f212, 0f00000000;
	fma.rn.f32 	%f214, %f211, 0f37CBAC00, 0fBAB607ED;
	selp.f32 	%f215, %f214, 0fB94D4153, %p51;
	selp.f32 	%f216, 0f3D2AAABB, 0f3C0885E4, %p51;
	fma.rn.f32 	%f217, %f215, %f211, %f216;
	selp.f32 	%f218, 0fBEFFFFFF, 0fBE2AAAA8, %p51;
	fma.rn.f32 	%f219, %f217, %f211, %f218;
	fma.rn.f32 	%f220, %f219, %f213, %f212;
	and.b32  	%r339, %r537, 2;
	setp.eq.s32 	%p52, %r339, 0;
	mov.f32 	%f221, 0f00000000;
	sub.f32 	%f222, %f221, %f220;
	selp.f32 	%f223, %f220, %f222, %p52;
	fma.rn.f32 	%f412, %f31, %f223, %f412;
$L__BB1_53:
	ld.param.u32 	%r513, [_Z12ComputeQ_GPUiiPfS_S_S_S__param_1];
	st.shared.f32 	[_ZZ12ComputeQ_GPUiiPfS_S_S_S_E3sQr], %f413;
	st.shared.f32 	[_ZZ12ComputeQ_GPUiiPfS_S_S_S_E3sQi], %f412;
	add.s32 	%r539, %r1, %r513;
	mov.u32 	%r541, %r1;
$L__BB1_54:
	setp.ge.s32 	%p53, %r539, %r198;
	@%p53 bra 	$L__BB1_122;
	mov.u64 	%rd152, ck;
	mov.u64 	%rd229, __cudart_i2opi_f;
$L__BB1_56:
	mov.u32 	%r87, %r541;
	mul.wide.u32 	%rd151, %r87, 16;
	add.s64 	%rd49, %rd152, %rd151;
	ld.const.f32 	%f224, [%rd49];
	ld.const.f32 	%f225, [%rd49+4];
	mul.f32 	%f226, %f225, %f2;
	fma.rn.f32 	%f227, %f224, %f1, %f226;
	ld.const.f32 	%f228, [%rd49+8];
	fma.rn.f32 	%f229, %f228, %f3, %f227;
	mul.f32 	%f48, %f229, 0f40C90FDB;
	ld.const.f32 	%f49, [%rd49+12];
	mul.f32 	%f230, %f48, 0f3F22F983;
	cvt.rni.s32.f32 	%r549, %f230;
	cvt.rn.f32.s32 	%f231, %r549;
	fma.rn.f32 	%f232, %f231, 0fBFC90FDA, %f48;
	fma.rn.f32 	%f233, %f231, 0fB3A22168, %f232;
	fma.rn.f32 	%f405, %f231, 0fA7C234C5, %f233;
	abs.f32 	%f51, %f48;
	setp.ltu.f32 	%p54, %f51, 0f47CE4780;
	mov.u32 	%r545, %r549;
	mov.f32 	%f404, %f405;
	@%p54 bra 	$L__BB1_64;
	setp.neu.f32 	%p55, %f51, 0f7F800000;
	@%p55 bra 	$L__BB1_59;
	mov.f32 	%f236, 0f00000000;
	mul.rn.f32 	%f404, %f48, %f236;
	mov.b32 	%r545, 0;
	bra.uni 	$L__BB1_64;
$L__BB1_59:
	mov.b32 	%r89, %f48;
	shl.b32 	%r341, %r89, 8;
	or.b32  	%r90, %r341, -2147483648;
	mov.b64 	%rd256, 0;
	mov.b32 	%r542, 0;
	mov.u64 	%rd254, __cudart_i2opi_f;
	mov.u64 	%rd255, %rd8;
$L__BB1_60:
	.pragma "nounroll";
	ld.global.nc.u32 	%r342, [%rd254];
	mad.wide.u32 	%rd155, %r342, %r90, %rd256;
	shr.u64 	%rd256, %rd155, 32;
	st.local.u32 	[%rd255], %rd155;
	add.s32 	%r542, %r542, 1;
	add.s64 	%rd255, %rd255, 4;
	add.s64 	%rd254, %rd254, 4;
	setp.ne.s32 	%p56, %r542, 6;
	@%p56 bra 	$L__BB1_60;
	shr.u32 	%r343, %r89, 23;
	st.local.u32 	[%rd8+24], %rd256;
	and.b32  	%r93, %r343, 31;
	and.b32  	%r344, %r343, 224;
	add.s32 	%r345, %r344, -128;
	shr.u32 	%r346, %r345, 5;
	mul.wide.u32 	%rd156, %r346, 4;
	sub.s64 	%rd56, %rd8, %rd156;
	ld.local.u32 	%r543, [%rd56+24];
	ld.local.u32 	%r544, [%rd56+20];
	setp.eq.s32 	%p57, %r93, 0;
	@%p57 bra 	$L__BB1_63;
	shf.l.wrap.b32 	%r543, %r544, %r543, %r93;
	ld.local.u32 	%r347, [%rd56+16];
	shf.l.wrap.b32 	%r544, %r347, %r544, %r93;
$L__BB1_63:
	shr.u32 	%r348, %r543, 30;
	shf.l.wrap.b32 	%r349, %r544, %r543, 2;
	shl.b32 	%r350, %r544, 2;
	shr.u32 	%r351, %r349, 31;
	add.s32 	%r352, %r351, %r348;
	neg.s32 	%r353, %r352;
	setp.lt.s32 	%p58, %r89, 0;
	selp.b32 	%r545, %r353, %r352, %p58;
	xor.b32  	%r354, %r349, %r89;
	shr.s32 	%r355, %r349, 31;
	xor.b32  	%r356, %r355, %r349;
	xor.b32  	%r357, %r355, %r350;
	cvt.u64.u32 	%rd157, %r356;
	shl.b64 	%rd158, %rd157, 32;
	cvt.u64.u32 	%rd159, %r357;
	or.b64  	%rd160, %rd158, %rd159;
	cvt.rn.f64.s64 	%fd13, %rd160;
	mul.f64 	%fd14, %fd13, 0d3BF921FB54442D19;
	cvt.rn.f32.f64 	%f234, %fd14;
	neg.f32 	%f235, %f234;
	setp.lt.s32 	%p59, %r354, 0;
	selp.f32 	%f404, %f235, %f234, %p59;
$L__BB1_64:
	add.s32 	%r359, %r545, 1;
	mul.rn.f32 	%f237, %f404, %f404;
	and.b32  	%r360, %r545, 1;
	setp.eq.b32 	%p61, %r360, 1;
	selp.f32 	%f238, %f404, 0f3F800000, %p61;
	fma.rn.f32 	%f239, %f237, %f238, 0f00000000;
	fma.rn.f32 	%f240, %f237, 0f37CBAC00, 0fBAB607ED;
	selp.f32 	%f241, 0fB94D4153, %f240, %p61;
	selp.f32 	%f242, 0f3C0885E4, 0f3D2AAABB, %p61;
	fma.rn.f32 	%f243, %f241, %f237, %f242;
	selp.f32 	%f244, 0fBE2AAAA8, 0fBEFFFFFF, %p61;
	fma.rn.f32 	%f245, %f243, %f237, %f244;
	fma.rn.f32 	%f246, %f245, %f239, %f238;
	and.b32  	%r361, %r359, 2;
	setp.eq.s32 	%p62, %r361, 0;
	mov.f32 	%f247, 0f00000000;
	sub.f32 	%f248, %f247, %f246;
	selp.f32 	%f249, %f246, %f248, %p62;
	fma.rn.f32 	%f55, %f49, %f249, %f413;
	@%p54 bra 	$L__BB1_72;
	setp.neu.f32 	%p63, %f51, 0f7F800000;
	@%p63 bra 	$L__BB1_67;
	mov.f32 	%f252, 0f00000000;
	mul.rn.f32 	%f405, %f48, %f252;
	mov.b32 	%r549, 0;
	bra.uni 	$L__BB1_72;
$L__BB1_67:
	mov.b32 	%r102, %f48;
	shl.b32 	%r363, %r102, 8;
	or.b32  	%r103, %r363, -2147483648;
	mov.b64 	%rd257, 0;
	mov.b32 	%r546, 0;
$L__BB1_68:
	.pragma "nounroll";
	mul.wide.u32 	%rd162, %r546, 4;
	mov.u64 	%rd163, __cudart_i2opi_f;
	add.s64 	%rd164, %rd163, %rd162;
	ld.global.nc.u32 	%r364, [%rd164];
	mad.wide.u32 	%rd165, %r364, %r103, %rd257;
	shr.u64 	%rd257, %rd165, 32;
	add.s64 	%rd166, %rd7, %rd162;
	st.local.u32 	[%rd166], %rd165;
	add.s32 	%r546, %r546, 1;
	setp.ne.s32 	%p64, %r546, 6;
	@%p64 bra 	$L__BB1_68;
	shr.u32 	%r365, %r102, 23;
	st.local.u32 	[%rd7+24], %rd257;
	and.b32  	%r106, %r365, 31;
	and.b32  	%r366, %r365, 224;
	add.s32 	%r367, %r366, -128;
	shr.u32 	%r368, %r367, 5;
	mul.wide.u32 	%rd167, %r368, 4;
	sub.s64 	%rd59, %rd7, %rd167;
	ld.local.u32 	%r547, [%rd59+24];
	ld.local.u32 	%r548, [%rd59+20];
	setp.eq.s32 	%p65, %r106, 0;
	@%p65 bra 	$L__BB1_71;
	shf.l.wrap.b32 	%r547, %r548, %r547, %r106;
	ld.local.u32 	%r369, [%rd59+16];
	shf.l.wrap.b32 	%r548, %r369, %r548, %r106;
$L__BB1_71:
	shr.u32 	%r370, %r547, 30;
	shf.l.wrap.b32 	%r371, %r548, %r547, 2;
	shl.b32 	%r372, %r548, 2;
	shr.u32 	%r373, %r371, 31;
	add.s32 	%r374, %r373, %r370;
	neg.s32 	%r375, %r374;
	setp.lt.s32 	%p66, %r102, 0;
	selp.b32 	%r549, %r375, %r374, %p66;
	xor.b32  	%r376, %r371, %r102;
	shr.s32 	%r377, %r371, 31;
	xor.b32  	%r378, %r377, %r371;
	xor.b32  	%r379, %r377, %r372;
	cvt.u64.u32 	%rd168, %r378;
	shl.b64 	%rd169, %rd168, 32;
	cvt.u64.u32 	%rd170, %r379;
	or.b64  	%rd171, %rd169, %rd170;
	cvt.rn.f64.s64 	%fd15, %rd171;
	mul.f64 	%fd16, %fd15, 0d3BF921FB54442D19;
	cvt.rn.f32.f64 	%f250, %fd16;
	neg.f32 	%f251, %f250;
	setp.lt.s32 	%p67, %r376, 0;
	selp.f32 	%f405, %f251, %f250, %p67;
$L__BB1_72:
	mul.rn.f32 	%f253, %f405, %f405;
	and.b32  	%r381, %r549, 1;
	setp.eq.b32 	%p68, %r381, 1;
	selp.f32 	%f254, 0f3F800000, %f405, %p68;
	fma.rn.f32 	%f255, %f253, %f254, 0f00000000;
	fma.rn.f32 	%f256, %f253, 0f37CBAC00, 0fBAB607ED;
	selp.f32 	%f257, %f256, 0fB94D4153, %p68;
	selp.f32 	%f258, 0f3D2AAABB, 0f3C0885E4, %p68;
	fma.rn.f32 	%f259, %f257, %f253, %f258;
	selp.f32 	%f260, 0fBEFFFFFF, 0fBE2AAAA8, %p68;
	fma.rn.f32 	%f261, %f259, %f253, %f260;
	fma.rn.f32 	%f262, %f261, %f255, %f254;
	and.b32  	%r382, %r549, 2;
	setp.eq.s32 	%p69, %r382, 0;
	mov.f32 	%f263, 0f00000000;
	sub.f32 	%f264, %f263, %f262;
	selp.f32 	%f265, %f262, %f264, %p69;
	fma.rn.f32 	%f59, %f49, %f265, %f412;
	ld.const.f32 	%f266, [%rd49+16];
	ld.const.f32 	%f267, [%rd49+20];
	mul.f32 	%f268, %f267, %f2;
	fma.rn.f32 	%f269, %f266, %f1, %f268;
	ld.const.f32 	%f270, [%rd49+24];
	fma.rn.f32 	%f271, %f270, %f3, %f269;
	mul.f32 	%f60, %f271, 0f40C90FDB;
	ld.const.f32 	%f61, [%rd49+28];
	mul.f32 	%f272, %f60, 0f3F22F983;
	cvt.rni.s32.f32 	%r557, %f272;
	cvt.rn.f32.s32 	%f273, %r557;
	fma.rn.f32 	%f274, %f273, 0fBFC90FDA, %f60;
	fma.rn.f32 	%f275, %f273, 0fB3A22168, %f274;
	fma.rn.f32 	%f407, %f273, 0fA7C234C5, %f275;
	abs.f32 	%f63, %f60;
	setp.ltu.f32 	%p70, %f63, 0f47CE4780;
	mov.u32 	%r553, %r557;
	mov.f32 	%f406, %f407;
	@%p70 bra 	$L__BB1_80;
	setp.neu.f32 	%p71, %f63, 0f7F800000;
	@%p71 bra 	$L__BB1_75;
	mov.f32 	%f278, 0f00000000;
	mul.rn.f32 	%f406, %f60, %f278;
	mov.b32 	%r553, 0;
	bra.uni 	$L__BB1_80;
$L__BB1_75:
	mov.b32 	%r116, %f60;
	shl.b32 	%r384, %r116, 8;
	or.b32  	%r117, %r384, -2147483648;
	mov.b64 	%rd258, 0;
	mov.b32 	%r550, 0;
$L__BB1_76:
	.pragma "nounroll";
	mul.wide.u32 	%rd173, %r550, 4;
	mov.u64 	%rd174, __cudart_i2opi_f;
	add.s64 	%rd175, %rd174, %rd173;
	ld.global.nc.u32 	%r385, [%rd175];
	mad.wide.u32 	%rd176, %r385, %r117, %rd258;
	shr.u64 	%rd258, %rd176, 32;
	add.s64 	%rd177, %rd6, %rd173;
	st.local.u32 	[%rd177], %rd176;
	add.s32 	%r550, %r550, 1;
	setp.ne.s32 	%p72, %r550, 6;
	@%p72 bra 	$L__BB1_76;
	shr.u32 	%r386, %r116, 23;
	st.local.u32 	[%rd6+24], %rd258;
	and.b32  	%r120, %r386, 31;
	and.b32  	%r387, %r386, 224;
	add.s32 	%r388, %r387, -128;
	shr.u32 	%r389, %r388, 5;
	mul.wide.u32 	%rd178, %r389, 4;
	sub.s64 	%rd62, %rd6, %rd178;
	ld.local.u32 	%r551, [%rd62+24];
	ld.local.u32 	%r552, [%rd62+20];
	setp.eq.s32 	%p73, %r120, 0;
	@%p73 bra 	$L__BB1_79;
	shf.l.wrap.b32 	%r551, %r552, %r551, %r120;
	ld.local.u32 	%r390, [%rd62+16];
	shf.l.wrap.b32 	%r552, %r390, %r552, %r120;
$L__BB1_79:
	shr.u32 	%r391, %r551, 30;
	shf.l.wrap.b32 	%r392, %r552, %r551, 2;
	shl.b32 	%r393, %r552, 2;
	shr.u32 	%r394, %r392, 31;
	add.s32 	%r395, %r394, %r391;
	neg.s32 	%r396, %r395;
	setp.lt.s32 	%p74, %r116, 0;
	selp.b32 	%r553, %r396, %r395, %p74;
	xor.b32  	%r397, %r392, %r116;
	shr.s32 	%r398, %r392, 31;
	xor.b32  	%r399, %r398, %r392;
	xor.b32  	%r400, %r398, %r393;
	cvt.u64.u32 	%rd179, %r399;
	shl.b64 	%rd180, %rd179, 32;
	cvt.u64.u32 	%rd181, %r400;
	or.b64  	%rd182, %rd180, %rd181;
	cvt.rn.f64.s64 	%fd17, %rd182;
	mul.f64 	%fd18, %fd17, 0d3BF921FB54442D19;
	cvt.rn.f32.f64 	%f276, %fd18;
	neg.f32 	%f277, %f276;
	setp.lt.s32 	%p75, %r397, 0;
	selp.f32 	%f406, %f277, %f276, %p75;
$L__BB1_80:
	add.s32 	%r402, %r553, 1;
	mul.rn.f32 	%f279, %f406, %f406;
	and.b32  	%r403, %r553, 1;
	setp.eq.b32 	%p77, %r403, 1;
	selp.f32 	%f280, %f406, 0f3F800000, %p77;
	fma.rn.f32 	%f281, %f279, %f280, 0f00000000;
	fma.rn.f32 	%f282, %f279, 0f37CBAC00, 0fBAB607ED;
	selp.f32 	%f283, 0fB94D4153, %f282, %p77;
	selp.f32 	%f284, 0f3C0885E4, 0f3D2AAABB, %p77;
	fma.rn.f32 	%f285, %f283, %f279, %f284;
	selp.f32 	%f286, 0fBE2AAAA8, 0fBEFFFFFF, %p77;
	fma.rn.f32 	%f287, %f285, %f279, %f286;
	fma.rn.f32 	%f288, %f287, %f281, %f280;
	and.b32  	%r404, %r402, 2;
	setp.eq.s32 	%p78, %r404, 0;
	mov.f32 	%f289, 0f00000000;
	sub.f32 	%f290, %f289, %f288;
	selp.f32 	%f291, %f288, %f290, %p78;
	fma.rn.f32 	%f67, %f61, %f291, %f55;
	@%p70 bra 	$L__BB1_88;
	setp.neu.f32 	%p79, %f63, 0f7F800000;
	@%p79 bra 	$L__BB1_83;
	mov.f32 	%f294, 0f00000000;
	mul.rn.f32 	%f407, %f60, %f294;
	mov.b32 	%r557, 0;
	bra.uni 	$L__BB1_88;
$L__BB1_83:
	mov.b32 	%r129, %f60;
	shl.b32 	%r406, %r129, 8;
	or.b32  	%r130, %r406, -2147483648;
	mov.b64 	%rd259, 0;
	mov.b32 	%r554, 0;
$L__BB1_84:
	.pragma "nounroll";
	mul.wide.u32 	%rd184, %r554, 4;
	mov.u64 	%rd185, __cudart_i2opi_f;
	add.s64 	%rd186, %rd185, %rd184;
	ld.global.nc.u32 	%r407, [%rd186];
	mad.wide.u32 	%rd187, %r407, %r130, %rd259;
	shr.u64 	%rd259, %rd187, 32;
	add.s64 	%rd188, %rd5, %rd184;
	st.local.u32 	[%rd188], %rd187;
	add.s32 	%r554, %r554, 1;
	setp.ne.s32 	%p80, %r554, 6;
	@%p80 bra 	$L__BB1_84;
	shr.u32 	%r408, %r129, 23;
	st.local.u32 	[%rd5+24], %rd259;
	and.b32  	%r133, %r408, 31;
	and.b32  	%r409, %r408, 224;
	add.s32 	%r410, %r409, -128;
	shr.u32 	%r411, %r410, 5;
	mul.wide.u32 	%rd189, %r411, 4;
	sub.s64 	%rd65, %rd5, %rd189;
	ld.local.u32 	%r555, [%rd65+24];
	ld.local.u32 	%r556, [%rd65+20];
	setp.eq.s32 	%p81, %r133, 0;
	@%p81 bra 	$L__BB1_87;
	shf.l.wrap.b32 	%r555, %r556, %r555, %r133;
	ld.local.u32 	%r412, [%rd65+16];
	shf.l.wrap.b32 	%r556, %r412, %r556, %r133;
$L__BB1_87:
	shr.u32 	%r413, %r555, 30;
	shf.l.wrap.b32 	%r414, %r556, %r555, 2;
	shl.b32 	%r415, %r556, 2;
	shr.u32 	%r416, %r414, 31;
	add.s32 	%r417, %r416, %r413;
	neg.s32 	%r418, %r417;
	setp.lt.s32 	%p82, %r129, 0;
	selp.b32 	%r557, %r418, %r417, %p82;
	xor.b32  	%r419, %r414, %r129;
	shr.s32 	%r420, %r414, 31;
	xor.b32  	%r421, %r420, %r414;
	xor.b32  	%r422, %r420, %r415;
	cvt.u64.u32 	%rd190, %r421;
	shl.b64 	%rd191, %rd190, 32;
	cvt.u64.u32 	%rd192, %r422;
	or.b64  	%rd193, %rd191, %rd192;
	cvt.rn.f64.s64 	%fd19, %rd193;
	mul.f64 	%fd20, %fd19, 0d3BF921FB54442D19;
	cvt.rn.f32.f64 	%f292, %fd20;
	neg.f32 	%f293, %f292;
	setp.lt.s32 	%p83, %r419, 0;
	selp.f32 	%f407, %f293, %f292, %p83;
$L__BB1_88:
	mul.rn.f32 	%f295, %f407, %f407;
	and.b32  	%r424, %r557, 1;
	setp.eq.b32 	%p84, %r424, 1;
	selp.f32 	%f296, 0f3F800000, %f407, %p84;
	fma.rn.f32 	%f297, %f295, %f296, 0f00000000;
	fma.rn.f32 	%f298, %f295, 0f37CBAC00, 0fBAB607ED;
	selp.f32 	%f299, %f298, 0fB94D4153, %p84;
	selp.f32 	%f300, 0f3D2AAABB, 0f3C0885E4, %p84;
	fma.rn.f32 	%f301, %f299, %f295, %f300;
	selp.f32 	%f302, 0fBEFFFFFF, 0fBE2AAAA8, %p84;
	fma.rn.f32 	%f303, %f301, %f295, %f302;
	fma.rn.f32 	%f304, %f303, %f297, %f296;
	and.b32  	%r425, %r557, 2;
	setp.eq.s32 	%p85, %r425, 0;
	mov.f32 	%f305, 0f00000000;
	sub.f32 	%f306, %f305, %f304;
	selp.f32 	%f307, %f304, %f306, %p85;
	fma.rn.f32 	%f71, %f61, %f307, %f59;
	ld.const.f32 	%f308, [%rd49+32];
	ld.const.f32 	%f309, [%rd49+36];
	mul.f32 	%f310, %f309, %f2;
	fma.rn.f32 	%f311, %f308, %f1, %f310;
	ld.const.f32 	%f312, [%rd49+40];
	fma.rn.f32 	%f313, %f312, %f3, %f311;
	mul.f32 	%f72, %f313, 0f40C90FDB;
	ld.const.f32 	%f73, [%rd49+44];
	mul.f32 	%f314, %f72, 0f3F22F983;
	cvt.rni.s32.f32 	%r565, %f314;
	cvt.rn.f32.s32 	%f315, %r565;
	fma.rn.f32 	%f316, %f315, 0fBFC90FDA, %f72;
	fma.rn.f32 	%f317, %f315, 0fB3A22168, %f316;
	fma.rn.f32 	%f409, %f315, 0fA7C234C5, %f317;
	abs.f32 	%f75, %f72;
	setp.ltu.f32 	%p86, %f75, 0f47CE4780;
	mov.u32 	%r561, %r565;
	mov.f32 	%f408, %f409;
	@%p86 bra 	$L__BB1_96;
	setp.neu.f32 	%p87, %f75, 0f7F800000;
	@%p87 bra 	$L__BB1_91;
	mov.f32 	%f320, 0f00000000;
	mul.rn.f32 	%f408, %f72, %f320;
	mov.b32 	%r561, 0;
	bra.uni 	$L__BB1_96;
$L__BB1_91:
	mov.b32 	%r143, %f72;
	shl.b32 	%r427, %r143, 8;
	or.b32  	%r144, %r427, -2147483648;
	mov.b64 	%rd260, 0;
	mov.b32 	%r558, 0;
$L__BB1_92:
	.pragma "nounroll";
	mul.wide.u32 	%rd195, %r558, 4;
	mov.u64 	%rd196, __cudart_i2opi_f;
	add.s64 	%rd197, %rd196, %rd195;
	ld.global.nc.u32 	%r428, [%rd197];
	mad.wide.u32 	%rd198, %r428, %r144, %rd260;
	shr.u64 	%rd260, %rd198, 32;
	add.s64 	%rd199, %rd4, %rd195;
	st.local.u32 	[%rd199], %rd198;
	add.s32 	%r558, %r558, 1;
	setp.ne.s32 	%p88, %r558, 6;
	@%p88 bra 	$L__BB1_92;
	shr.u32 	%r429, %r143, 23;
	st.local.u32 	[%rd4+24], %rd260;
	and.b32  	%r147, %r429, 31;
	and.b32  	%r430, %r429, 224;
	add.s32 	%r431, %r430, -128;
	shr.u32 	%r432, %r431, 5;
	mul.wide.u32 	%rd200, %r432, 4;
	sub.s64 	%rd68, %rd4, %rd200;
	ld.local.u32 	%r559, [%rd68+24];
	ld.local.u32 	%r560, [%rd68+20];
	setp.eq.s32 	%p89, %r147, 0;
	@%p89 bra 	$L__BB1_95;
	shf.l.wrap.b32 	%r559, %r560, %r559, %r147;
	ld.local.u32 	%r433, [%rd68+16];
	shf.l.wrap.b32 	%r560, %r433, %r560, %r147;
$L__BB1_95:
	shr.u32 	%r434, %r559, 30;
	shf.l.wrap.b32 	%r435, %r560, %r559, 2;
	shl.b32 	%r436, %r560, 2;
	shr.u32 	%r437, %r435, 31;
	add.s32 	%r438, %r437, %r434;
	neg.s32 	%r439, %r438;
	setp.lt.s32 	%p90, %r143, 0;
	selp.b32 	%r561, %r439, %r438, %p90;
	xor.b32  	%r440, %r435, %r143;
	shr.s32 	%r441, %r435, 31;
	xor.b32  	%r442, %r441, %r435;
	xor.b32  	%r443, %r441, %r436;
	cvt.u64.u32 	%rd201, %r442;
	shl.b64 	%rd202, %rd201, 32;
	cvt.u64.u32 	%rd203, %r443;
	or.b64  	%rd204, %rd202, %rd203;
	cvt.rn.f64.s64 	%fd21, %rd204;
	mul.f64 	%fd22, %fd21, 0d3BF921FB54442D19;
	cvt.rn.f32.f64 	%f318, %fd22;
	neg.f32 	%f319, %f318;
	setp.lt.s32 	%p91, %r440, 0;
	selp.f32 	%f408, %f319, %f318, %p91;
$L__BB1_96:
	add.s32 	%r445, %r561, 1;
	mul.rn.f32 	%f321, %f408, %f408;
	and.b32  	%r446, %r561, 1;
	setp.eq.b32 	%p93, %r446, 1;
	selp.f32 	%f322, %f408, 0f3F800000, %p93;
	fma.rn.f32 	%f323, %f321, %f322, 0f00000000;
	fma.rn.f32 	%f324, %f321, 0f37CBAC00, 0fBAB607ED;
	selp.f32 	%f325, 0fB94D4153, %f324, %p93;
	selp.f32 	%f326, 0f3C0885E4, 0f3D2AAABB, %p93;
	fma.rn.f32 	%f327, %f325, %f321, %f326;
	selp.f32 	%f328, 0fBE2AAAA8, 0fBEFFFFFF, %p93;
	fma.rn.f32 	%f329, %f327, %f321, %f328;
	fma.rn.f32 	%f330, %f329, %f323, %f322;
	and.b32  	%r447, %r445, 2;
	setp.eq.s32 	%p94, %r447, 0;
	mov.f32 	%f331, 0f00000000;
	sub.f32 	%f332, %f331, %f330;
	selp.f32 	%f333, %f330, %f332, %p94;
	fma.rn.f32 	%f79, %f73, %f333, %f67;
	@%p86 bra 	$L__BB1_104;
	setp.neu.f32 	%p95, %f75, 0f7F800000;
	@%p95 bra 	$L__BB1_99;
	mov.f32 	%f336, 0f00000000;
	mul.rn.f32 	%f409, %f72, %f336;
	mov.b32 	%r565, 0;
	bra.uni 	$L__BB1_104;
$L__BB1_99:
	mov.b32 	%r156, %f72;
	shl.b32 	%r449, %r156, 8;
	or.b32  	%r157, %r449, -2147483648;
	mov.b64 	%rd261, 0;
	mov.b32 	%r562, 0;
$L__BB1_100:
	.pragma "nounroll";
	mul.wide.u32 	%rd206, %r562, 4;
	mov.u64 	%rd207, __cudart_i2opi_f;
	add.s64 	%rd208, %rd207, %rd206;
	ld.global.nc.u32 	%r450, [%rd208];
	mad.wide.u32 	%rd209, %r450, %r157, %rd261;
	shr.u64 	%rd261, %rd209, 32;
	add.s64 	%rd210, %rd3, %rd206;
	st.local.u32 	[%rd210], %rd209;
	add.s32 	%r562, %r562, 1;
	setp.ne.s32 	%p96, %r562, 6;
	@%p96 bra 	$L__BB1_100;
	shr.u32 	%r451, %r156, 23;
	st.local.u32 	[%rd3+24], %rd261;
	and.b32  	%r160, %r451, 31;
	and.b32  	%r452, %r451, 224;
	add.s32 	%r453, %r452, -128;
	shr.u32 	%r454, %r453, 5;
	mul.wide.u32 	%rd211, %r454, 4;
	sub.s64 	%rd71, %rd3, %rd211;
	ld.local.u32 	%r563, [%rd71+24];
	ld.local.u32 	%r564, [%rd71+20];
	setp.eq.s32 	%p97, %r160, 0;
	@%p97 bra 	$L__BB1_103;
	shf.l.wrap.b32 	%r563, %r564, %r563, %r160;
	ld.local.u32 	%r455, [%rd71+16];
	shf.l.wrap.b32 	%r564, %r455, %r564, %r160;
$L__BB1_103:
	shr.u32 	%r456, %r563, 30;
	shf.l.wrap.b32 	%r457, %r564, %r563, 2;
	shl.b32 	%r458, %r564, 2;
	shr.u32 	%r459, %r457, 31;
	add.s32 	%r460, %r459, %r456;
	neg.s32 	%r461, %r460;
	setp.lt.s32 	%p98, %r156, 0;
	selp.b32 	%r565, %r461, %r460, %p98;
	xor.b32  	%r462, %r457, %r156;
	shr.s32 	%r463, %r457, 31;
	xor.b32  	%r464, %r463, %r457;
	xor.b32  	%r465, %r463, %r458;
	cvt.u64.u32 	%rd212, %r464;
	shl.b64 	%rd213, %rd212, 32;
	cvt.u64.u32 	%rd214, %r465;
	or.b64  	%rd215, %rd213, %rd214;
	cvt.rn.f64.s64 	%fd23, %rd215;
	mul.f64 	%fd24, %fd23, 0d3BF921FB54442D19;
	cvt.rn.f32.f64 	%f334, %fd24;
	neg.f32 	%f335, %f334;
	setp.lt.s32 	%p99, %r462, 0;
	selp.f32 	%f409, %f335, %f334, %p99;
$L__BB1_104:
	mul.rn.f32 	%f337, %f409, %f409;
	and.b32  	%r467, %r565, 1;
	setp.eq.b32 	%p100, %r467, 1;
	selp.f32 	%f338, 0f3F800000, %f409, %p100;
	fma.rn.f32 	%f339, %f337, %f338, 0f00000000;
	fma.rn.f32 	%f340, %f337, 0f37CBAC00, 0fBAB607ED;
	selp.f32 	%f341, %f340, 0fB94D4153, %p100;
	selp.f32 	%f342, 0f3D2AAABB, 0f3C0885E4, %p100;
	fma.rn.f32 	%f343, %f341, %f337, %f342;
	selp.f32 	%f344, 0fBEFFFFFF, 0fBE2AAAA8, %p100;
	fma.rn.f32 	%f345, %f343, %f337, %f344;
	fma.rn.f32 	%f346, %f345, %f339, %f338;
	and.b32  	%r468, %r565, 2;
	setp.eq.s32 	%p101, %r468, 0;
	mov.f32 	%f347, 0f00000000;
	sub.f32 	%f348, %f347, %f346;
	selp.f32 	%f349, %f346, %f348, %p101;
	fma.rn.f32 	%f83, %f73, %f349, %f71;
	ld.const.f32 	%f350, [%rd49+48];
	ld.const.f32 	%f351, [%rd49+52];
	mul.f32 	%f352, %f351, %f2;
	fma.rn.f32 	%f353, %f350, %f1, %f352;
	ld.const.f32 	%f354, [%rd49+56];
	fma.rn.f32 	%f355, %f354, %f3, %f353;
	mul.f32 	%f84, %f355, 0f40C90FDB;
	ld.const.f32 	%f85, [%rd49+60];
	mul.f32 	%f356, %f84, 0f3F22F983;
	cvt.rni.s32.f32 	%r573, %f356;
	cvt.rn.f32.s32 	%f357, %r573;
	fma.rn.f32 	%f358, %f357, 0fBFC90FDA, %f84;
	fma.rn.f32 	%f359, %f357, 0fB3A22168, %f358;
	fma.rn.f32 	%f411, %f357, 0fA7C234C5, %f359;
	abs.f32 	%f87, %f84;
	setp.ltu.f32 	%p102, %f87, 0f47CE4780;
	mov.u32 	%r569, %r573;
	mov.f32 	%f410, %f411;
	@%p102 bra 	$L__BB1_112;
	setp.neu.f32 	%p103, %f87, 0f7F800000;
	@%p103 bra 	$L__BB1_107;
	mov.f32 	%f362, 0f00000000;
	mul.rn.f32 	%f410, %f84, %f362;
	mov.b32 	%r569, 0;
	bra.uni 	$L__BB1_112;
$L__BB1_107:
	mov.b32 	%r170, %f84;
	shl.b32 	%r470, %r170, 8;
	or.b32  	%r171, %r470, -2147483648;
	mov.b64 	%rd262, 0;
	mov.b32 	%r566, 0;
$L__BB1_108:
	.pragma "nounroll";
	mul.wide.u32 	%rd217, %r566, 4;
	mov.u64 	%rd218, __cudart_i2opi_f;
	add.s64 	%rd219, %rd218, %rd217;
	ld.global.nc.u32 	%r471, [%rd219];
	mad.wide.u32 	%rd220, %r471, %r171, %rd262;
	shr.u64 	%rd262, %rd220, 32;
	add.s64 	%rd221, %rd2, %rd217;
	st.local.u32 	[%rd221], %rd220;
	add.s32 	%r566, %r566, 1;
	setp.ne.s32 	%p104, %r566, 6;
	@%p104 bra 	$L__BB1_108;
	shr.u32 	%r472, %r170, 23;
	st.local.u32 	[%rd2+24], %rd262;
	and.b32  	%r174, %r472, 31;
	and.b32  	%r473, %r472, 224;
	add.s32 	%r474, %r473, -128;
	shr.u32 	%r475, %r474, 5;
	mul.wide.u32 	%rd222, %r475, 4;
	sub.s64 	%rd74, %rd2, %rd222;
	ld.local.u32 	%r567, [%rd74+24];
	ld.local.u32 	%r568, [%rd74+20];
	setp.eq.s32 	%p105, %r174, 0;
	@%p105 bra 	$L__BB1_111;
	shf.l.wrap.b32 	%r567, %r568, %r567, %r174;
	ld.local.u32 	%r476, [%rd74+16];
	shf.l.wrap.b32 	%r568, %r476, %r568, %r174;
$L__BB1_111:
	shr.u32 	%r477, %r567, 30;
	shf.l.wrap.b32 	%r478, %r568, %r567, 2;
	shl.b32 	%r479, %r568, 2;
	shr.u32 	%r480, %r478, 31;
	add.s32 	%r481, %r480, %r477;
	neg.s32 	%r482, %r481;
	setp.lt.s32 	%p106, %r170, 0;
	selp.b32 	%r569, %r482, %r481, %p106;
	xor.b32  	%r483, %r478, %r170;
	shr.s32 	%r484, %r478, 31;
	xor.b32  	%r485, %r484, %r478;
	xor.b32  	%r486, %r484, %r479;
	cvt.u64.u32 	%rd223, %r485;
	shl.b64 	%rd224, %rd223, 32;
	cvt.u64.u32 	%rd225, %r486;
	or.b64  	%rd226, %rd224, %rd225;
	cvt.rn.f64.s64 	%fd25, %rd226;
	mul.f64 	%fd26, %fd25, 0d3BF921FB54442D19;
	cvt.rn.f32.f64 	%f360, %fd26;
	neg.f32 	%f361, %f360;
	setp.lt.s32 	%p107, %r483, 0;
	selp.f32 	%f410, %f361, %f360, %p107;
$L__BB1_112:
	setp.ltu.f32 	%p108, %f87, 0f47CE4780;
	add.s32 	%r488, %r569, 1;
	mul.rn.f32 	%f363, %f410, %f410;
	and.b32  	%r489, %r569, 1;
	setp.eq.b32 	%p109, %r489, 1;
	selp.f32 	%f364, %f410, 0f3F800000, %p109;
	fma.rn.f32 	%f365, %f363, %f364, 0f00000000;
	fma.rn.f32 	%f366, %f363, 0f37CBAC00, 0fBAB607ED;
	selp.f32 	%f367, 0fB94D4153, %f366, %p109;
	selp.f32 	%f368, 0f3C0885E4, 0f3D2AAABB, %p109;
	fma.rn.f32 	%f369, %f367, %f363, %f368;
	selp.f32 	%f370, 0fBE2AAAA8, 0fBEFFFFFF, %p109;
	fma.rn.f32 	%f371, %f369, %f363, %f370;
	fma.rn.f32 	%f372, %f371, %f365, %f364;
	and.b32  	%r490, %r488, 2;
	setp.eq.s32 	%p110, %r490, 0;
	mov.f32 	%f373, 0f00000000;
	sub.f32 	%f374, %f373, %f372;
	selp.f32 	%f375, %f372, %f374, %p110;
	fma.rn.f32 	%f413, %f85, %f375, %f79;
	@%p108 bra 	$L__BB1_120;
	setp.neu.f32 	%p111, %f87, 0f7F800000;
	@%p111 bra 	$L__BB1_115;
	mov.f32 	%f378, 0f00000000;
	mul.rn.f32 	%f411, %f84, %f378;
	mov.b32 	%r573, 0;
	bra.uni 	$L__BB1_120;
$L__BB1_115:
	mov.b32 	%r183, %f84;
	shl.b32 	%r492, %r183, 8;
	or.b32  	%r184, %r492, -2147483648;
	mov.b64 	%rd263, 0;
	mov.b32 	%r570, 0;
$L__BB1_116:
	.pragma "nounroll";
	mul.wide.u32 	%rd228, %r570, 4;
	add.s64 	%rd230, %rd229, %rd228;
	ld.global.nc.u32 	%r493, [%rd230];
	mad.wide.u32 	%rd231, %r493, %r184, %rd263;
	shr.u64 	%rd263, %rd231, 32;
	add.s64 	%rd232, %rd1, %rd228;
	st.local.u32 	[%rd232], %rd231;
	add.s32 	%r570, %r570, 1;
	setp.ne.s32 	%p112, %r570, 6;
	@%p112 bra 	$L__BB1_116;
	shr.u32 	%r494, %r183, 23;
	st.local.u32 	[%rd1+24], %rd263;
	and.b32  	%r187, %r494, 31;
	and.b32  	%r495, %r494, 224;
	add.s32 	%r496, %r495, -128;
	shr.u32 	%r497, %r496, 5;
	mul.wide.u32 	%rd233, %r497, 4;
	sub.s64 	%rd77, %rd1, %rd233;
	ld.local.u32 	%r571, [%rd77+24];
	ld.local.u32 	%r572, [%rd77+20];
	setp.eq.s32 	%p113, %r187, 0;
	@%p113 bra 	$L__BB1_119;
	shf.l.wrap.b32 	%r571, %r572, %r571, %r187;
	ld.local.u32 	%r498, [%rd77+16];
	shf.l.wrap.b32 	%r572, %r498, %r572, %r187;
$L__BB1_119:
	shr.u32 	%r499, %r571, 30;
	shf.l.wrap.b32 	%r500, %r572, %r571, 2;
	shl.b32 	%r501, %r572, 2;
	shr.u32 	%r502, %r500, 31;
	add.s32 	%r503, %r502, %r499;
	neg.s32 	%r504, %r503;
	setp.lt.s32 	%p114, %r183, 0;
	selp.b32 	%r573, %r504, %r503, %p114;
	xor.b32  	%r505, %r500, %r183;
	shr.s32 	%r506, %r500, 31;
	xor.b32  	%r507, %r506, %r500;
	xor.b32  	%r508, %r506, %r501;
	cvt.u64.u32 	%rd234, %r507;
	shl.b64 	%rd235, %rd234, 32;
	cvt.u64.u32 	%rd236, %r508;
	or.b64  	%rd237, %rd235, %rd236;
	cvt.rn.f64.s64 	%fd27, %rd237;
	mul.f64 	%fd28, %fd27, 0d3BF921FB54442D19;
	cvt.rn.f32.f64 	%f376, %fd28;
	neg.f32 	%f377, %f376;
	setp.lt.s32 	%p115, %r505, 0;
	selp.f32 	%f411, %f377, %f376, %p115;
$L__BB1_120:
	mul.rn.f32 	%f379, %f411, %f411;
	and.b32  	%r510, %r573, 1;
	setp.eq.b32 	%p116, %r510, 1;
	selp.f32 	%f380, 0f3F800000, %f411, %p116;
	fma.rn.f32 	%f381, %f379, %f380, 0f00000000;
	fma.rn.f32 	%f382, %f379, 0f37CBAC00, 0fBAB607ED;
	selp.f32 	%f383, %f382, 0fB94D4153, %p116;
	selp.f32 	%f384, 0f3D2AAABB, 0f3C0885E4, %p116;
	fma.rn.f32 	%f385, %f383, %f379, %f384;
	selp.f32 	%f386, 0fBEFFFFFF, 0fBE2AAAA8, %p116;
	fma.rn.f32 	%f387, %f385, %f379, %f386;
	fma.rn.f32 	%f388, %f387, %f381, %f380;
	and.b32  	%r511, %r573, 2;
	setp.eq.s32 	%p117, %r511, 0;
	mov.f32 	%f389, 0f00000000;
	sub.f32 	%f390, %f389, %f388;
	selp.f32 	%f391, %f388, %f390, %p117;
	fma.rn.f32 	%f412, %f85, %f391, %f83;
	add.s32 	%r541, %r87, 4;
	add.s32 	%r539, %r539, 4;
	setp.lt.u32 	%p118, %r87, 1020;
	setp.lt.s32 	%p119, %r539, %r198;
	and.pred  	%p120, %p118, %p119;
	@%p120 bra 	$L__BB1_56;
	st.shared.f32 	[_ZZ12ComputeQ_GPUiiPfS_S_S_S_E3sQr], %f413;
	st.shared.f32 	[_ZZ12ComputeQ_GPUiiPfS_S_S_S_E3sQi], %f412;
$L__BB1_122:
	st.global.f32 	[%rd9], %f413;
	st.global.f32 	[%rd10], %f412;
	ret;

}


// ===== COMPILED SASS (sm_100) =====

	.target	sm_100

	.elftype	@"ET_EXEC"


//--------------------- .note.nv.tkinfo           --------------------------
	.section	.note.nv.tkinfo,"",@"SHT_NOTE"
	.sectionflags	@"SHF_NOTE_NV_TKINFO"
	.tkinfo
        /*0018*/ 	.word	0x00000002
        /*0030*/ 	.string	""
        /*0030*/ 	.string	"ptxas"
        /*0030*/ 	.string	"Cuda compilation tools, release 13.0, V13.0.88"
        /*0030*/ 	.string	"Build cuda_13.0.r13.0/compiler.36424714_0"
        /*0030*/ 	.string	"-arch sm_100 -m 64 "



//--------------------- .note.nv.cuinfo           --------------------------
	.section	.note.nv.cuinfo,"",@"SHT_NOTE"
	.sectionflags	@"SHF_NOTE_NV_CUINFO"
        /*0018*/ 	.short	0x0002
        /*001a*/ 	.short	0x0064
        /*001c*/ 	.short	0x0082
	.zero		2


//--------------------- .nv.info                  --------------------------
	.section	.nv.info,"",@"SHT_CUDA_INFO"
	.align	4


	//----- nvinfo : EIATTR_REGCOUNT
	.align		4
        /*0000*/ 	.byte	0x04, 0x2f
        /*0002*/ 	.short	(.L_3 - .L_2)
	.align		4
.L_2:
        /*0004*/ 	.word	index@(_Z17ComputePhiMag_GPUPfS_S_i)
        /*0008*/ 	.word	0x0000000e


	//----- nvinfo : EIATTR_FRAME_SIZE
	.align		4
.L_3:
        /*000c*/ 	.byte	0x04, 0x11
        /*000e*/ 	.short	(.L_5 - .L_4)
	.align		4
.L_4:
        /*0010*/ 	.word	index@(_Z17ComputePhiMag_GPUPfS_S_i)
        /*0014*/ 	.word	0x00000000


	//----- nvinfo : EIATTR_REGCOUNT
	.align		4
.L_5:
        /*0018*/ 	.byte	0x04, 0x2f
        /*001a*/ 	.short	(.L_7 - .L_6)
	.align		4
.L_6:
        /*001c*/ 	.word	index@(_Z12ComputeQ_GPUiiPfS_S_S_S_)
        /*0020*/ 	.word	0x0000001e


	//----- nvinfo : EIATTR_FRAME_SIZE
	.align		4
.L_7:
        /*0024*/ 	.byte	0x04, 0x11
        /*0026*/ 	.short	(.L_9 - .L_8)
	.align		4
.L_8:
        /*0028*/ 	.word	index@(_Z12ComputeQ_GPUiiPfS_S_S_S_)
        /*002c*/ 	.word	0x00000000


	//----- nvinfo : EIATTR_MIN_STACK_SIZE
	.align		4
.L_9:
        /*0030*/ 	.byte	0x04, 0x12
        /*0032*/ 	.short	(.L_11 - .L_10)
	.align		4
.L_10:
        /*0034*/ 	.word	index@(_Z12ComputeQ_GPUiiPfS_S_S_S_)
        /*0038*/ 	.word	0x00000000


	//----- nvinfo : EIATTR_MIN_STACK_SIZE
	.align		4
.L_11:
        /*003c*/ 	.byte	0x04, 0x12
        /*003e*/ 	.short	(.L_13 - .L_12)
	.align		4
.L_12:
        /*0040*/ 	.word	index@(_Z17ComputePhiMag_GPUPfS_S_i)
        /*0044*/ 	.word	0x00000000
.L_13:


//--------------------- .nv.compat                --------------------------
	.section	.nv.compat,"",@"SHT_CUDA_COMPAT_INFO"
	.align	4
        /*0000*/ 	.byte	0x02, 0x09, 0x00, 0x00, 0x02, 0x02, 0x01, 0x00, 0x02, 0x05, 0x05, 0x00, 0x03, 0x07, 0x01, 0x01
        /*0010*/ 	.byte	0x02, 0x03, 0x00, 0x00, 0x02, 0x06, 0x01, 0x00, 0x04, 0x0b, 0x08, 0x00, 0x01, 0x00, 0x00, 0x00
        /*0020*/ 	.byte	0x00, 0x00, 0x00, 0x00


//--------------------- .nv.info._Z12ComputeQ_GPUiiPfS_S_S_S_ --------------------------
	.section	.nv.info._Z12ComputeQ_GPUiiPfS_S_S_S_,"",@"SHT_CUDA_INFO"
	.sectionflags	@""
	.align	4


	//----- nvinfo : EIATTR_CUDA_API_VERSION
	.align		4
        /*0000*/ 	.byte	0x04, 0x37
        /*0002*/ 	.short	(.L_15 - .L_14)
.L_14:
        /*0004*/ 	.word	0x00000082


	//----- nvinfo : EIATTR_KPARAM_INFO
	.align		4
.L_15:
        /*0008*/ 	.byte	0x04, 0x17
        /*000a*/ 	.short	(.L_17 - .L_16)
.L_16:
        /*000c*/ 	.word	0x00000000
        /*0010*/ 	.short	0x0006
        /*0012*/ 	.short	0x0028
        /*0014*/ 	.byte	0x00, 0xf5, 0x21, 0x00


	//----- nvinfo : EIATTR_KPARAM_INFO
	.align		4
.L_17:
        /*0018*/ 	.byte	0x04, 0x17
        /*001a*/ 	.short	(.L_19 - .L_18)
.L_18:
        /*001c*/ 	.word	0x00000000
        /*0020*/ 	.short	0x0005
        /*0022*/ 	.short	0x0020
        /*0024*/ 	.byte	0x00, 0xf5, 0x21, 0x00


	//----- nvinfo : EIATTR_KPARAM_INFO
	.align		4
.L_19:
        /*0028*/ 	.byte	0x04, 0x17
        /*002a*/ 	.short	(.L_21 - .L_20)
.L_20:
        /*002c*/ 	.word	0x00000000
        /*0030*/ 	.short	0x0004
        /*0032*/ 	.short	0x0018
        /*0034*/ 	.byte	0x00, 0xf5, 0x21, 0x00


	//----- nvinfo : EIATTR_KPARAM_INFO
	.align		4
.L_21:
        /*0038*/ 	.byte	0x04, 0x17
        /*003a*/ 	.short	(.L_23 - .L_22)
.L_22:
        /*003c*/ 	.word	0x00000000
        /*0040*/ 	.short	0x0003
        /*0042*/ 	.short	0x0010
        /*0044*/ 	.byte	0x00, 0xf5, 0x21, 0x00


	//----- nvinfo : EIATTR_KPARAM_INFO
	.align		4
.L_23:
        /*0048*/ 	.byte	0x04, 0x17
        /*004a*/ 	.short	(.L_25 - .L_24)
.L_24:
        /*004c*/ 	.word	0x00000000
        /*0050*/ 	.short	0x0002
        /*0052*/ 	.short	0x0008
        /*0054*/ 	.byte	0x00, 0xf5, 0x21, 0x00


	//----- nvinfo : EIATTR_KPARAM_INFO
	.align		4
.L_25:
        /*0058*/ 	.byte	0x04, 0x17
        /*005a*/ 	.short	(.L_27 - .L_26)
.L_26:
        /*005c*/ 	.word	0x00000000
        /*0060*/ 	.short	0x0001
        /*0062*/ 	.short	0x0004
        /*0064*/ 	.byte	0x00, 0xf0, 0x11, 0x00


	//----- nvinfo : EIATTR_KPARAM_INFO
	.align		4
.L_27:
        /*0068*/ 	.byte	0x04, 0x17
        /*006a*/ 	.short	(.L_29 - .L_28)
.L_28:
        /*006c*/ 	.word	0x00000000
        /*0070*/ 	.short	0x0000
        /*0072*/ 	.short	0x0000
        /*0074*/ 	.byte	0x00, 0xf0, 0x11, 0x00


	//----- nvinfo : EIATTR_SPARSE_MMA_MASK
	.align		4
.L_29:
        /*0078*/ 	.byte	0x03, 0x50
        /*007a*/ 	.short	0x0000


	//----- nvinfo : EIATTR_MAXREG_COUNT
	.align		4
        /*007c*/ 	.byte	0x03, 0x1b
        /*007e*/ 	.short	0x00ff


	//----- nvinfo : EIATTR_MERCURY_ISA_VERSION
	.align		4
        /*0080*/ 	.byte	0x03, 0x5f
        /*0082*/ 	.short	0x0101


	//----- nvinfo : EIATTR_VRC_CTA_INIT_COUNT
	.align		4
        /*0084*/ 	.byte	0x02, 0x4a
	.zero		1
	.zero		1


	//----- nvinfo : EIATTR_EXIT_INSTR_OFFSETS
	.align		4
        /*0088*/ 	.byte	0x04, 0x1c
        /*008a*/ 	.short	(.L_31 - .L_30)


	//   ....[0]....
.L_30:
        /*008c*/ 	.word	0x00006ed0


	//----- nvinfo : EIATTR_CRS_STACK_SIZE
	.align		4
.L_31:
        /*0090*/ 	.byte	0x04, 0x1e
        /*0092*/ 	.short	(.L_33 - .L_32)
.L_32:
        /*0094*/ 	.word	0x00000000


	//----- nvinfo : EIATTR_CBANK_PARAM_SIZE
	.align		4
.L_33:
        /*0098*/ 	.byte	0x03, 0x19
        /*009a*/ 	.short	0x0030


	//----- nvinfo : EIATTR_PARAM_CBANK
	.align		4
        /*009c*/ 	.byte	0x04, 0x0a
        /*009e*/ 	.short	(.L_35 - .L_34)
	.align		4
.L_34:
        /*00a0*/ 	.word	index@(.nv.constant0._Z12ComputeQ_GPUiiPfS_S_S_S_)
        /*00a4*/ 	.short	0x0380
        /*00a6*/ 	.short	0x0030


	//----- nvinfo : EIATTR_SW_WAR
	.align		4
.L_35:
        /*00a8*/ 	.byte	0x04, 0x36
        /*00aa*/ 	.short	(.L_37 - .L_36)
.L_36:
        /*00ac*/ 	.word	0x00000008
.L_37:


//--------------------- .nv.info._Z17ComputePhiMag_GPUPfS_S_i --------------------------
	.section	.nv.info._Z17ComputePhiMag_GPUPfS_S_i,"",@"SHT_CUDA_INFO"
	.sectionflags	@""
	.align	4


	//----- nvinfo : EIATTR_CUDA_API_VERSION
	.align		4
        /*0000*/ 	.byte	0x04, 0x37
        /*0002*/ 	.short	(.L_39 - .L_38)
.L_38:
        /*0004*/ 	.word	0x00000082


	//----- nvinfo : EIATTR_KPARAM_INFO
	.align		4
.L_39:
        /*0008*/ 	.byte	0x04, 0x17
        /*000a*/ 	.short	(.L_41 - .L_40)
.L_40:
        /*000c*/ 	.word	0x00000000
        /*0010*/ 	.short	0x0003
        /*0012*/ 	.short	0x0018
        /*0014*/ 	.byte	0x00, 0xf0, 0x11, 0x00


	//----- nvinfo : EIATTR_KPARAM_INFO
	.align		4
.L_41:
        /*0018*/ 	.byte	0x04, 0x17
        /*001a*/ 	.short	(.L_43 - .L_42)
.L_42:
        /*001c*/ 	.word	0x00000000
        /*0020*/ 	.short	0x0002
        /*0022*/ 	.short	0x0010
        /*0024*/ 	.byte	0x00, 0xf5, 0x21, 0x00


	//----- nvinfo : EIATTR_KPARAM_INFO
	.align		4
.L_43:
        /*0028*/ 	.byte	0x04, 0x17
        /*002a*/ 	.short	(.L_45 - .L_44)
.L_44:
        /*002c*/ 	.word	0x00000000
        /*0030*/ 	.short	0x0001
        /*0032*/ 	.short	0x0008
        /*0034*/ 	.byte	0x00, 0xf5, 0x21, 0x00


	//----- nvinfo : EIATTR_KPARAM_INFO
	.align		4
.L_45:
        /*0038*/ 	.byte	0x04, 0x17
        /*003a*/ 	.short	(.L_47 - .L_46)
.L_46:
        /*003c*/ 	.word	0x00000000
        /*0040*/ 	.short	0x0000
        /*0042*/ 	.short	0x0000
        /*0044*/ 	.byte	0x00, 0xf5, 0x21, 0x00


	//----- nvinfo : EIATTR_SPARSE_MMA_MASK
	.align		4
.L_47:
        /*0048*/ 	.byte	0x03, 0x50
        /*004a*/ 	.short	0x0000


	//----- nvinfo : EIATTR_MAXREG_COUNT
	.align		4
        /*004c*/ 	.byte	0x03, 0x1b
        /*004e*/ 	.short	0x00ff


	//----- nvinfo : EIATTR_MERCURY_ISA_VERSION
	.align		4
        /*0050*/ 	.byte	0x03, 0x5f
        /*0052*/ 	.short	0x0101


	//----- nvinfo : EIATTR_VRC_CTA_INIT_COUNT
	.align		4
        /*0054*/ 	.byte	0x02, 0x4a
	.zero		1
	.zero		1


	//----- nvinfo : EIATTR_EXIT_INSTR_OFFSETS
	.align		4
        /*0058*/ 	.byte	0x04, 0x1c
        /*005a*/ 	.short	(.L_49 - .L_48)


	//   ....[0]....
.L_48:
        /*005c*/ 	.word	0x00000060


	//   ....[1]....
        /*0060*/ 	.word	0x00000130


	//----- nvinfo : EIATTR_CBANK_PARAM_SIZE
	.align		4
.L_49:
        /*0064*/ 	.byte	0x03, 0x19
        /*0066*/ 	.short	0x001c


	//----- nvinfo : EIATTR_PARAM_CBANK
	.align		4
        /*0068*/ 	.byte	0x04, 0x0a
        /*006a*/ 	.short	(.L_51 - .L_50)
	.align		4
.L_50:
        /*006c*/ 	.word	index@(.nv.constant0._Z17ComputePhiMag_GPUPfS_S_i)
        /*0070*/ 	.short	0x0380
        /*0072*/ 	.short	0x001c


	//----- nvinfo : EIATTR_SW_WAR
	.align		4
.L_51:
        /*0074*/ 	.byte	0x04, 0x36
        /*0076*/ 	.short	(.L_53 - .L_52)
.L_52:
        /*0078*/ 	.word	0x00000008
.L_53:


//--------------------- .nv.callgraph             --------------------------
	.section	.nv.callgraph,"",@"SHT_CUDA_CALLGRAPH"
	.align	4
	.sectionentsize	8
	.align		4
        /*0000*/ 	.word	0x00000000
	.align		4
        /*0004*/ 	.word	0xffffffff
	.align		4
        /*0008*/ 	.word	0x00000000
	.align		4
        /*000c*/ 	.word	0xfffffffe
	.align		4
        /*0010*/ 	.word	0x00000000
	.align		4
        /*0014*/ 	.word	0xfffffffd
	.align		4
        /*0018*/ 	.word	0x00000000
	.align		4
        /*001c*/ 	.word	0xfffffffc


//--------------------- .nv.constant3             --------------------------
	.section	.nv.constant3,"a",@progbits
	.align	4
.nv.constant3:
	.type		ck,@object
	.size		ck,(.L_0 - ck)
ck:
	.zero		16384
.L_0:


//--------------------- .nv.constant4             --------------------------
	.section	.nv.constant4,"a",@progbits
	.align	8
	.align		8
.nv.constant4:
        /*0000*/ 	.dword	__cudart_i2opi_f


//--------------------- .text._Z12ComputeQ_GPUiiPfS_S_S_S_ --------------------------
	.section	.text._Z12ComputeQ_GPUiiPfS_S_S_S_,"ax",@progbits
	.align	128
        .global         _Z12ComputeQ_GPUiiPfS_S_S_S_
        .type           _Z12ComputeQ_GPUiiPfS_S_S_S_,@function
        .size           _Z12ComputeQ_GPUiiPfS_S_S_S_,(.L_x_80 - _Z12ComputeQ_GPUiiPfS_S_S_S_)
        .other          _Z12ComputeQ_GPUiiPfS_S_S_S_,@"STO_CUDA_ENTRY STV_DEFAULT"
_Z12ComputeQ_GPUiiPfS_S_S_S_:
.text._Z12ComputeQ_GPUiiPfS_S_S_S_:
[----:B------:R-:W-:Y:S01]  /*0000*/  LDC R1, c[0x0][0x37c] ;  /* 0x0000df00ff017b82 */ /* 0x000fe20000000800 */
[----:B------:R-:W0:Y:S07]  /*0010*/  S2R R15, SR_CTAID.X ;  /* 0x00000000000f7919 */ /* 0x000e2e0000002500 */
[----:B------:R-:W1:Y:S01]  /*0020*/  LDC.64 R22, c[0x0][0x3a8] ;  /* 0x0000ea00ff167b82 */ /* 0x000e620000000a00 */
[----:B------:R-:W2:Y:S01]  /*0030*/  LDCU.64 UR12, c[0x0][0x358] ;  /* 0x00006b00ff0c77ac */ /* 0x000ea20008000a00 */
[----:B------:R-:W0:Y:S01]  /*0040*/  S2R R0, SR_TID.X ;  /* 0x0000000000007919 */ /* 0x000e220000002100 */
[----:B------:R-:W3:Y:S05]  /*0050*/  LDCU UR10, c[0x0][0x380] ;  /* 0x00007000ff0a77ac */ /* 0x000eea0008000800 */
[----:B------:R-:W4:Y:S08]  /*0060*/  LDC.64 R2, c[0x0][0x388] ;  /* 0x0000e200ff027b82 */ /* 0x000f300000000a00 */
[----:B------:R-:W5:Y:S08]  /*0070*/  LDC.64 R4, c[0x0][0x390] ;  /* 0x0000e400ff047b82 */ /* 0x000f700000000a00 */
[----:B------:R-:W3:Y:S08]  /*0080*/  LDC.64 R6, c[0x0][0x398] ;  /* 0x0000e600ff067b82 */ /* 0x000ef00000000a00 */
[----:B------:R-:W3:Y:S01]  /*0090*/  LDC.64 R12, c[0x0][0x3a0] ;  /* 0x0000e800ff0c7b82 */ /* 0x000ee20000000a00 */
[----:B0-----:R-:W-:-:S04]  /*00a0*/  IMAD R9, R15, 0x100, R0 ;  /* 0x000001000f097824 */ /* 0x001fc800078e0200 */
[----:B-1----:R-:W-:-:S04]  /*00b0*/  IMAD.WIDE R22, R9, 0x4, R22 ;  /* 0x0000000409167825 */ /* 0x002fc800078e0216 */
[C---:B----4-:R-:W-:Y:S02]  /*00c0*/  IMAD.WIDE R2, R9.reuse, 0x4, R2 ;  /* 0x0000000409027825 */ /* 0x050fe400078e0202 */
[----:B--2---:R-:W2:Y:S02]  /*00d0*/  LDG.E R22, desc[UR12][R22.64] ;  /* 0x0000000c16167981 */ /* 0x004ea4000c1e1900 */
[C---:B-----5:R-:W-:Y:S02]  /*00e0*/  IMAD.WIDE R4, R9.reuse, 0x4, R4 ;  /* 0x0000000409047825 */ /* 0x060fe400078e0204 */
[----:B------:R-:W4:Y:S02]  /*00f0*/  LDG.E R8, desc[UR12][R2.64] ;  /* 0x0000000c02087981 */ /* 0x000f24000c1e1900 */
[----:B---3--:R-:W-:-:S04]  /*0100*/  IMAD.WIDE R6, R9, 0x4, R6 ;  /* 0x0000000409067825 */ /* 0x008fc800078e0206 */
[----:B------:R-:W-:Y:S01]  /*0110*/  IMAD.WIDE R12, R9, 0x4, R12 ;  /* 0x00000004090c7825 */ /* 0x000fe200078e020c */
[----:B------:R-:W4:Y:S04]  /*0120*/  LDG.E R10, desc[UR12][R6.64] ;  /* 0x0000000c060a7981 */ /* 0x000f28000c1e1900 */
[----:B------:R-:W4:Y:S04]  /*0130*/  LDG.E R9, desc[UR12][R4.64] ;  /* 0x0000000c04097981 */ /* 0x000f28000c1e1900 */
[----:B------:R-:W4:Y:S01]  /*0140*/  LDG.E R11, desc[UR12][R12.64] ;  /* 0x0000000c0c0b7981 */ /* 0x000f22000c1e1900 */
[----:B------:R-:W0:Y:S01]  /*0150*/  S2UR UR5, SR_CgaCtaId ;  /* 0x00000000000579c3 */ /* 0x000e220000008800 */
[----:B------:R-:W-:Y:S01]  /*0160*/  ULOP3.LUT UP0, URZ, UR10, 0x3, URZ, 0xc0, !UPT ;  /* 0x000000030aff7892 */ /* 0x000fe2000f80c0ff */
[----:B------:R-:W-:Y:S01]  /*0170*/  UMOV UR4, 0x400 ;  /* 0x0000040000047882 */ /* 0x000fe20000000000 */
[----:B------:R-:W1:Y:S01]  /*0180*/  LDCU UR7, c[0x0][0x384] ;  /* 0x00007080ff0777ac */ /* 0x000e620008000800 */
[----:B0-----:R-:W-:-:S09]  /*0190*/  ULEA UR4, UR5, UR4, 0x18 ;  /* 0x0000000405047291 */ /* 0x001fd2000f8ec0ff */
[----:B--2---:R0:W-:Y:S04]  /*01a0*/  STS [UR4+0x10], R22 ;  /* 0x00001016ff007988 */ /* 0x0041e80008000804 */
[----:B----4-:R0:W-:Y:S01]  /*01b0*/  STS.128 [UR4], R8 ;  /* 0x00000008ff007988 */ /* 0x0101e20008000c04 */
[----:B------:R-:W-:Y:S01]  /*01c0*/  UMOV UR4, URZ ;  /* 0x000000ff00047c82 */ /* 0x000fe20008000000 */
[----:B-1----:R-:W-:Y:S05]  /*01d0*/  BRA.U !UP0, `(.L_x_0) ;  /* 0x0000003108007547 */ /* 0x002fea000b800000 */
[----:B------:R-:W-:-:S04]  /*01e0*/  USHF.R.S32.HI UR5, URZ, 0x1f, UR10 ;  /* 0x0000001fff057899 */ /* 0x000fc8000801140a */
[----:B------:R-:W-:-:S04]  /*01f0*/  ULEA.HI UR5, UR5, UR10, URZ, 0x2 ;  /* 0x0000000a05057291 */ /* 0x000fc8000f8f10ff */
[----:B------:R-:W-:-:S04]  /*0200*/  ULOP3.LUT UR5, UR5, 0xfffffffc, URZ, 0xc0, !UPT ;  /* 0xfffffffc05057892 */ /* 0x000fc8000f8ec0ff */
[----:B------:R-:W-:-:S04]  /*0210*/  UIADD3 UR5, UPT, UPT, -UR5, UR10, URZ ;  /* 0x0000000a05057290 */ /* 0x000fc8000fffe1ff */
[----:B------:R-:W-:-:S09]  /*0220*/  UISETP.GE.AND UP0, UPT, UR5, 0x1, UPT ;  /* 0x000000010500788c */ /* 0x000fd2000bf06270 */
[----:B------:R-:W-:Y:S05]  /*0230*/  BRA.U !UP0, `(.L_x_0) ;  /* 0x0000002d08e87547 */ /* 0x000fea000b800000 */
[----:B------:R-:W1:Y:S01]  /*0240*/  LDCU.64 UR4, c[0x3][URZ] ;  /* 0x00c00000ff0477ac */ /* 0x000e620008000a00 */
[----:B------:R-:W-:Y:S01]  /*0250*/  BSSY.RECONVERGENT B0, `(.L_x_1) ;  /* 0x0000070000007945 */ /* 0x000fe20003800200 */
[----:B------:R-:W2:Y:S01]  /*0260*/  LDCU UR6, c[0x3][0x8] ;  /* 0x00c00100ff0677ac */ /* 0x000ea20008000800 */
[----:B-1----:R-:W-:-:S04]  /*0270*/  FMUL R3, R9, UR5 ;  /* 0x0000000509037c20 */ /* 0x002fc80008400000 */
[----:B------:R-:W-:-:S04]  /*0280*/  FFMA R3, R8, UR4, R3 ;  /* 0x0000000408037c23 */ /* 0x000fc80008000003 */
[----:B--2---:R-:W-:-:S04]  /*0290*/  FFMA R3, R10, UR6, R3 ;  /* 0x000000060a037c23 */ /* 0x004fc80008000003 */
[----:B------:R-:W-:-:S04]  /*02a0*/  FMUL R3, R3, 6.2831854820251464844 ;  /* 0x40c90fdb03037820 */ /* 0x000fc80000400000 */
[C---:B------:R-:W-:Y:S01]  /*02b0*/  FMUL R0, R3.reuse, 0.63661974668502807617 ;  /* 0x3f22f98303007820 */ /* 0x040fe20000400000 */
[----:B------:R-:W-:-:S04]  /*02c0*/  FSETP.GE.AND P0, PT, |R3|, 105615, PT ;  /* 0x47ce47800300780b */ /* 0x000fc80003f06200 */
[----:B------:R-:W-:Y:S01]  /*02d0*/  P2R R4, PR, RZ, 0x1 ;  /* 0x00000001ff047803 */ /* 0x000fe20000000000 */
[----:B------:R-:W1:Y:S02]  /*02e0*/  F2I.NTZ R0, R0 ;  /* 0x0000000000007305 */ /* 0x000e640000203100 */
[----:B-1----:R-:W-:Y:S01]  /*02f0*/  I2FP.F32.S32 R2, R0 ;  /* 0x0000000000027245 */ /* 0x002fe20000201400 */
[----:B------:R-:W-:-:S04]  /*0300*/  IMAD.MOV.U32 R16, RZ, RZ, R0 ;  /* 0x000000ffff107224 */ /* 0x000fc800078e0000 */
[----:B------:R-:W-:-:S04]  /*0310*/  FFMA R5, R2, -1.5707962512969970703, R3 ;  /* 0xbfc90fda02057823 */ /* 0x000fc80000000003 */
[----:B------:R-:W-:-:S04]  /*0320*/  FFMA R5, R2, -7.5497894158615963534e-08, R5 ;  /* 0xb3a2216802057823 */ /* 0x000fc80000000005 */
[----:B------:R-:W-:-:S04]  /*0330*/  FFMA R17, R2, -5.3903029534742383927e-15, R5 ;  /* 0xa7c234c502117823 */ /* 0x000fc80000000005 */
[----:B------:R-:W-:Y:S01]  /*0340*/  IMAD.MOV.U32 R2, RZ, RZ, R17 ;  /* 0x000000ffff027224 */ /* 0x000fe200078e0011 */
[----:B------:R-:W-:Y:S06]  /*0350*/  @!P0 BRA `(.L_x_2) ;  /* 0x00000004007c8947 */ /* 0x000fec0003800000 */
[----:B------:R-:W-:-:S13]  /*0360*/  FSETP.NEU.AND P0, PT, |R3|, +INF , PT ;  /* 0x7f8000000300780b */ /* 0x000fda0003f0d200 */
[----:B------:R-:W-:Y:S01]  /*0370*/  @!P0 FMUL R2, RZ, R3 ;  /* 0x00000003ff028220 */ /* 0x000fe20000400000 */
[----:B------:R-:W-:Y:S01]  /*0380*/  @!P0 IMAD.MOV.U32 R0, RZ, RZ, RZ ;  /* 0x000000ffff008224 */ /* 0x000fe200078e00ff */
[----:B------:R-:W-:Y:S06]  /*0390*/  @!P0 BRA `(.L_x_2) ;  /* 0x00000004006c8947 */ /* 0x000fec0003800000 */
[----:B------:R-:W-:Y:S01]  /*03a0*/  IMAD.SHL.U32 R0, R3, 0x100, RZ ;  /* 0x0000010003007824 */ /* 0x000fe200078e00ff */
[----:B------:R-:W1:Y:S01]  /*03b0*/  LDCU.64 UR6, c[0x4][URZ] ;  /* 0x01000000ff0677ac */ /* 0x000e620008000a00 */
[----:B------:R-:W-:Y:S02]  /*03c0*/  IMAD.MOV.U32 R23, RZ, RZ, RZ ;  /* 0x000000ffff177224 */ /* 0x000fe400078e00ff */
[----:B------:R-:W-:Y:S01]  /*03d0*/  IMAD.MOV.U32 R4, RZ, RZ, RZ ;  /* 0x000000ffff047224 */ /* 0x000fe200078e00ff */
[----:B------:R-:W-:Y:S01]  /*03e0*/  LOP3.LUT R0, R0, 0x80000000, RZ, 0xfc, !PT ;  /* 0x8000000000007812 */ /* 0x000fe200078efcff */
[----:B------:R-:W-:Y:S01]  /*03f0*/  UMOV UR5, URZ ;  /* 0x000000ff00057c82 */ /* 0x000fe20008000000 */
[----:B------:R-:W-:-:S05]  /*0400*/  UMOV UR4, URZ ;  /* 0x000000ff00047c82 */ /* 0x000fca0008000000 */
.L_x_3:
[----:B-1----:R-:W-:Y:S01]  /*0410*/  IMAD.U32 R19, RZ, RZ, UR7 ;  /* 0x00000007ff137e24 */ /* 0x002fe2000f8e00ff */
[----:B------:R-:W-:-:S05]  /*0420*/  MOV R18, UR6 ;  /* 0x0000000600127c02 */ /* 0x000fca0008000f00 */
[----:B------:R-:W2:Y:S01]  /*0430*/  LDG.E.CONSTANT R19, desc[UR12][R18.64] ;  /* 0x0000000c12137981 */ /* 0x000ea2000c1e9900 */
[----:B------:R-:W-:Y:S01]  /*0440*/  UIADD3 UR4, UPT, UPT, UR4, 0x1, URZ ;  /* 0x0000000104047890 */ /* 0x000fe2000fffe0ff */
[C---:B------:R-:W-:Y:S01]  /*0450*/  ISETP.EQ.AND P0, PT, R4.reuse, RZ, PT ;  /* 0x000000ff0400720c */ /* 0x040fe20003f02270 */
[----:B------:R-:W-:Y:S01]  /*0460*/  UIADD3 UR6, UP1, UPT, UR6, 0x4, URZ ;  /* 0x0000000406067890 */ /* 0x000fe2000ff3e0ff */
[C---:B------:R-:W-:Y:S01]  /*0470*/  ISETP.EQ.AND P1, PT, R4.reuse, 0x4, PT ;  /* 0x000000040400780c */ /* 0x040fe20003f22270 */
[----:B------:R-:W-:Y:S01]  /*0480*/  UISETP.NE.AND UP0, UPT, UR4, 0x6, UPT ;  /* 0x000000060400788c */ /* 0x000fe2000bf05270 */
[C---:B------:R-:W-:Y:S01]  /*0490*/  ISETP.EQ.AND P3, PT, R4.reuse, 0xc, PT ;  /* 0x0000000c0400780c */ /* 0x040fe20003f62270 */
[----:B------:R-:W-:Y:S01]  /*04a0*/  UIADD3.X UR7, UPT, UPT, URZ, UR7, URZ, UP1, !UPT ;  /* 0x00000007ff077290 */ /* 0x000fe20008ffe4ff */
[C---:B------:R-:W-:Y:S02]  /*04b0*/  ISETP.EQ.AND P4, PT, R4.reuse, 0x10, PT ;  /* 0x000000100400780c */ /* 0x040fe40003f82270 */
[----:B------:R-:W-:Y:S01]  /*04c0*/  ISETP.EQ.AND P5, PT, R4, 0x14, PT ;  /* 0x000000140400780c */ /* 0x000fe20003fa2270 */
[----:B--2---:R-:W-:-:S03]  /*04d0*/  IMAD.WIDE.U32 R20, R19, R0, RZ ;  /* 0x0000000013147225 */ /* 0x004fc600078e00ff */
[----:B------:R-:W-:-:S04]  /*04e0*/  IADD3 R2, P2, PT, R20, R23, RZ ;  /* 0x0000001714027210 */ /* 0x000fc80007f5e0ff */
[----:B------:R-:W-:Y:S01]  /*04f0*/  IADD3.X R23, PT, PT, R21, UR5, RZ, P2, !PT ;  /* 0x0000000515177c10 */ /* 0x000fe200097fe4ff */
[--C-:B------:R-:W-:Y:S01]  /*0500*/  @P0 IMAD.MOV.U32 R14, RZ, RZ, R2.reuse ;  /* 0x000000ffff0e0224 */ /* 0x100fe200078e0002 */
[C---:B------:R-:W-:Y:S01]  /*0510*/  ISETP.EQ.AND P2, PT, R4.reuse, 0x8, PT ;  /* 0x000000080400780c */ /* 0x040fe20003f42270 */
[--C-:B------:R-:W-:Y:S01]  /*0520*/  @P1 IMAD.MOV.U32 R13, RZ, RZ, R2.reuse ;  /* 0x000000ffff0d1224 */ /* 0x100fe200078e0002 */
[----:B------:R-:W-:Y:S01]  /*0530*/  IADD3 R4, PT, PT, R4, 0x4, RZ ;  /* 0x0000000404047810 */ /* 0x000fe20007ffe0ff */
[--C-:B------:R-:W-:Y:S02]  /*0540*/  @P3 IMAD.MOV.U32 R7, RZ, RZ, R2.reuse ;  /* 0x000000ffff073224 */ /* 0x100fe400078e0002 */
[--C-:B------:R-:W-:Y:S02]  /*0550*/  @P4 IMAD.MOV.U32 R6, RZ, RZ, R2.reuse ;  /* 0x000000ffff064224 */ /* 0x100fe400078e0002 */
[----:B------:R-:W-:-:S06]  /*0560*/  @P5 IMAD.MOV.U32 R5, RZ, RZ, R2 ;  /* 0x000000ffff055224 */ /* 0x000fcc00078e0002 */
[----:B------:R-:W-:Y:S01]  /*0570*/  @P2 IMAD.MOV.U32 R12, RZ, RZ, R2 ;  /* 0x000000ffff0c2224 */ /* 0x000fe200078e0002 */
[----:B------:R-:W-:Y:S06]  /*0580*/  BRA.U UP0, `(.L_x_3) ;  /* 0xfffffffd00a07547 */ /* 0x000fec000b83ffff */
[----:B------:R-:W-:Y:S01]  /*0590*/  SHF.R.U32.HI R2, RZ, 0x17, R3 ;  /* 0x00000017ff027819 */ /* 0x000fe20000011603 */
[----:B------:R-:W-:Y:S03]  /*05a0*/  BSSY.RECONVERGENT B1, `(.L_x_4) ;  /* 0x0000028000017945 */ /* 0x000fe60003800200 */
[C---:B------:R-:W-:Y:S02]  /*05b0*/  LOP3.LUT R0, R2.reuse, 0xe0, RZ, 0xc0, !PT ;  /* 0x000000e002007812 */ /* 0x040fe400078ec0ff */
[----:B------:R-:W-:-:S03]  /*05c0*/  LOP3.LUT P6, RZ, R2, 0x1f, RZ, 0xc0, !PT ;  /* 0x0000001f02ff7812 */ /* 0x000fc600078cc0ff */
[----:B------:R-:W-:-:S05]  /*05d0*/  VIADD R0, R0, 0xffffff80 ;  /* 0xffffff8000007836 */ /* 0x000fca0000000000 */
[----:B------:R-:W-:-:S05]  /*05e0*/  SHF.R.U32.HI R0, RZ, 0x5, R0 ;  /* 0x00000005ff007819 */ /* 0x000fca0000011600 */
[----:B------:R-:W-:-:S05]  /*05f0*/  IMAD.U32 R19, R0, -0x4, RZ ;  /* 0xfffffffc00137824 */ /* 0x000fca00078e00ff */
[C---:B------:R-:W-:Y:S02]  /*0600*/  ISETP.EQ.AND P3, PT, R19.reuse, -0x18, PT ;  /* 0xffffffe81300780c */ /* 0x040fe40003f62270 */
[C---:B------:R-:W-:Y:S02]  /*0610*/  ISETP.EQ.AND P4, PT, R19.reuse, -0x14, PT ;  /* 0xffffffec1300780c */ /* 0x040fe40003f82270 */
[C---:B------:R-:W-:Y:S02]  /*0620*/  ISETP.EQ.AND P0, PT, R19.reuse, -0x10, PT ;  /* 0xfffffff01300780c */ /* 0x040fe40003f02270 */
[C---:B------:R-:W-:Y:S02]  /*0630*/  ISETP.EQ.AND P1, PT, R19.reuse, -0xc, PT ;  /* 0xfffffff41300780c */ /* 0x040fe40003f22270 */
[C---:B------:R-:W-:Y:S02]  /*0640*/  ISETP.EQ.AND P2, PT, R19.reuse, -0x8, PT ;  /* 0xfffffff81300780c */ /* 0x040fe40003f42270 */
[----:B------:R-:W-:-:S03]  /*0650*/  ISETP.EQ.AND P5, PT, R19, 0x4, PT ;  /* 0x000000041300780c */ /* 0x000fc60003fa2270 */
[--C-:B------:R-:W-:Y:S01]  /*0660*/  @P3 IMAD.MOV.U32 R0, RZ, RZ, R14.reuse ;  /* 0x000000ffff003224 */ /* 0x100fe200078e000e */
[C---:B------:R-:W-:Y:S01]  /*0670*/  ISETP.EQ.AND P3, PT, R19.reuse, -0x4, PT ;  /* 0xfffffffc1300780c */ /* 0x040fe20003f62270 */
[----:B------:R-:W-:Y:S02]  /*0680*/  @P4 IMAD.MOV.U32 R4, RZ, RZ, R14 ;  /* 0x000000ffff044224 */ /* 0x000fe400078e000e */
[--C-:B------:R-:W-:Y:S01]  /*0690*/  @P4 IMAD.MOV.U32 R0, RZ, RZ, R13.reuse ;  /* 0x000000ffff004224 */ /* 0x100fe200078e000d */
[----:B------:R-:W-:Y:S01]  /*06a0*/  ISETP.EQ.AND P4, PT, R19, RZ, PT ;  /* 0x000000ff1300720c */ /* 0x000fe20003f82270 */
[----:B------:R-:W-:Y:S01]  /*06b0*/  @P0 IMAD.MOV.U32 R4, RZ, RZ, R13 ;  /* 0x000000ffff040224 */ /* 0x000fe200078e000d */
[----:B------:R-:W-:Y:S01]  /*06c0*/  @P1 MOV R4, R12 ;  /* 0x0000000c00041202 */ /* 0x000fe20000000f00 */
[----:B------:R-:W-:Y:S02]  /*06d0*/  @P0 IMAD.MOV.U32 R0, RZ, RZ, R12 ;  /* 0x000000ffff000224 */ /* 0x000fe400078e000c */
[----:B------:R-:W-:-:S02]  /*06e0*/  @P1 IMAD.MOV.U32 R0, RZ, RZ, R7 ;  /* 0x000000ffff001224 */ /* 0x000fc400078e0007 */
[----:B------:R-:W-:Y:S02]  /*06f0*/  @P2 IMAD.MOV.U32 R4, RZ, RZ, R7 ;  /* 0x000000ffff042224 */ /* 0x000fe400078e0007 */
[--C-:B------:R-:W-:Y:S02]  /*0700*/  @P2 IMAD.MOV.U32 R0, RZ, RZ, R6.reuse ;  /* 0x000000ffff002224 */ /* 0x100fe400078e0006 */
[----:B------:R-:W-:Y:S02]  /*0710*/  @P3 IMAD.MOV.U32 R4, RZ, RZ, R6 ;  /* 0x000000ffff043224 */ /* 0x000fe400078e0006 */
[--C-:B------:R-:W-:Y:S02]  /*0720*/  @P3 IMAD.MOV.U32 R0, RZ, RZ, R5.reuse ;  /* 0x000000ffff003224 */ /* 0x100fe400078e0005 */
[----:B------:R-:W-:Y:S01]  /*0730*/  @P4 IMAD.MOV.U32 R4, RZ, RZ, R5 ;  /* 0x000000ffff044224 */ /* 0x000fe200078e0005 */
[----:B------:R-:W-:Y:S01]  /*0740*/  @P5 MOV R4, R23 ;  /* 0x0000001700045202 */ /* 0x000fe20000000f00 */
[----:B------:R-:W-:Y:S01]  /*0750*/  @P4 IMAD.MOV.U32 R0, RZ, RZ, R23 ;  /* 0x000000ffff004224 */ /* 0x000fe200078e0017 */
[----:B------:R-:W-:Y:S06]  /*0760*/  @!P6 BRA `(.L_x_5) ;  /* 0x00000000002ce947 */ /* 0x000fec0003800000 */
[----:B------:R-:W-:Y:S01]  /*0770*/  @P0 IMAD.MOV.U32 R18, RZ, RZ, R14 ;  /* 0x000000ffff120224 */ /* 0x000fe200078e000e */
[----:B------:R-:W-:Y:S01]  /*0780*/  ISETP.EQ.AND P0, PT, R19, 0x8, PT ;  /* 0x000000081300780c */ /* 0x000fe20003f02270 */
[----:B------:R-:W-:Y:S01]  /*0790*/  @P1 IMAD.MOV.U32 R18, RZ, RZ, R13 ;  /* 0x000000ffff121224 */ /* 0x000fe200078e000d */
[----:B------:R-:W-:Y:S01]  /*07a0*/  LOP3.LUT R19, R2, 0x1f, RZ, 0xc0, !PT ;  /* 0x0000001f02137812 */ /* 0x000fe200078ec0ff */
[----:B------:R-:W-:Y:S02]  /*07b0*/  @P2 IMAD.MOV.U32 R18, RZ, RZ, R12 ;  /* 0x000000ffff122224 */ /* 0x000fe400078e000c */
[----:B------:R-:W-:Y:S01]  /*07c0*/  @P3 IMAD.MOV.U32 R18, RZ, RZ, R7 ;  /* 0x000000ffff123224 */ /* 0x000fe200078e0007 */
[----:B------:R-:W-:Y:S01]  /*07d0*/  SHF.L.W.U32.HI R0, R4, R19, R0 ;  /* 0x0000001304007219 */ /* 0x000fe20000010e00 */
[----:B------:R-:W-:Y:S02]  /*07e0*/  @P4 IMAD.MOV.U32 R18, RZ, RZ, R6 ;  /* 0x000000ffff124224 */ /* 0x000fe400078e0006 */
[----:B------:R-:W-:-:S04]  /*07f0*/  @P5 IMAD.MOV.U32 R18, RZ, RZ, R5 ;  /* 0x000000ffff125224 */ /* 0x000fc800078e0005 */
[----:B------:R-:W-:-:S05]  /*0800*/  @P0 IMAD.MOV.U32 R18, RZ, RZ, R23 ;  /* 0x000000ffff120224 */ /* 0x000fca00078e0017 */
[----:B------:R-:W-:-:S07]  /*0810*/  SHF.L.W.U32.HI R4, R18, R19, R4 ;  /* 0x0000001312047219 */ /* 0x000fce0000010e04 */
.L_x_5:
[----:B------:R-:W-:Y:S05]  /*0820*/  BSYNC.RECONVERGENT B1 ;  /* 0x0000000000017941 */ /* 0x000fea0003800200 */
.L_x_4:
[C---:B------:R-:W-:Y:S01]  /*0830*/  SHF.L.W.U32.HI R2, R4.reuse, 0x2, R0 ;  /* 0x0000000204027819 */ /* 0x040fe20000010e00 */
[----:B------:R-:W-:Y:S01]  /*0840*/  UMOV UR4, 0x54442d19 ;  /* 0x54442d1900047882 */ /* 0x000fe20000000000 */
[----:B------:R-:W-:Y:S01]  /*0850*/  SHF.L.U32 R4, R4, 0x2, RZ ;  /* 0x0000000204047819 */ /* 0x000fe200000006ff */
[----:B------:R-:W-:Y:S01]  /*0860*/  UMOV UR5, 0x3bf921fb ;  /* 0x3bf921fb00057882 */ /* 0x000fe20000000000 */
[----:B------:R-:W-:Y:S02]  /*0870*/  SHF.R.S32.HI R19, RZ, 0x1f, R2 ;  /* 0x0000001fff137819 */ /* 0x000fe40000011402 */
[----:B------:R-:W-:Y:S02]  /*0880*/  ISETP.GE.AND P0, PT, R3, RZ, PT ;  /* 0x000000ff0300720c */ /* 0x000fe40003f06270 */
[C---:B------:R-:W-:Y:S02]  /*0890*/  LOP3.LUT R18, R19.reuse, R4, RZ, 0x3c, !PT ;  /* 0x0000000413127212 */ /* 0x040fe400078e3cff */
[----:B------:R-:W-:-:S02]  /*08a0*/  LOP3.LUT R19, R19, R2, RZ, 0x3c, !PT ;  /* 0x0000000213137212 */ /* 0x000fc400078e3cff */
[----:B------:R-:W-:Y:S02]  /*08b0*/  SHF.R.U32.HI R0, RZ, 0x1e, R0 ;  /* 0x0000001eff007819 */ /* 0x000fe40000011600 */
[C---:B------:R-:W-:Y:S02]  /*08c0*/  LOP3.LUT R4, R2.reuse, R3, RZ, 0x3c, !PT ;  /* 0x0000000302047212 */ /* 0x040fe400078e3cff */
[----:B------:R-:W1:Y:S01]  /*08d0*/  I2F.F64.S64 R18, R18 ;  /* 0x0000001200127312 */ /* 0x000e620000301c00 */
[----:B------:R-:W-:Y:S02]  /*08e0*/  LEA.HI R0, R2, R0, RZ, 0x1 ;  /* 0x0000000002007211 */ /* 0x000fe400078f08ff */
[----:B------:R-:W-:-:S03]  /*08f0*/  ISETP.GE.AND P1, PT, R4, RZ, PT ;  /* 0x000000ff0400720c */ /* 0x000fc60003f26270 */
[----:B------:R-:W-:-:S04]  /*0900*/  IMAD.MOV R2, RZ, RZ, -R0 ;  /* 0x000000ffff027224 */ /* 0x000fc800078e0a00 */
[----:B------:R-:W-:Y:S01]  /*0910*/  @!P0 IMAD.MOV.U32 R0, RZ, RZ, R2 ;  /* 0x000000ffff008224 */ /* 0x000fe200078e0002 */
[----:B-1----:R-:W-:-:S10]  /*0920*/  DMUL R20, R18, UR4 ;  /* 0x0000000412147c28 */ /* 0x002fd40008000000 */
[----:B------:R-:W1:Y:S02]  /*0930*/  F2F.F32.F64 R20, R20 ;  /* 0x0000001400147310 */ /* 0x000e640000301000 */
[----:B-1----:R-:W-:-:S07]  /*0940*/  FSEL R2, -R20, R20, !P1 ;  /* 0x0000001414027208 */ /* 0x002fce0004800100 */
.L_x_2:
[----:B------:R-:W-:Y:S05]  /*0950*/  BSYNC.RECONVERGENT B0 ;  /* 0x0000000000007941 */ /* 0x000fea0003800200 */
.L_x_1:
[----:B------:R-:W-:Y:S01]  /*0960*/  LOP3.LUT R20, R0, 0x1, RZ, 0xc0, !PT ;  /* 0x0000000100147812 */ /* 0x000fe200078ec0ff */
[----:B------:R-:W-:Y:S02]  /*0970*/  IMAD.MOV.U32 R4, RZ, RZ, 0x37cbac00 ;  /* 0x37cbac00ff047424 */ /* 0x000fe400078e00ff */
[----:B------:R-:W-:Y:S01]  /*0980*/  FMUL R19, R2, R2 ;  /* 0x0000000202137220 */ /* 0x000fe20000400000 */
[----:B------:R-:W-:Y:S01]  /*0990*/  VIADD R21, R0, 0x1 ;  /* 0x0000000100157836 */ /* 0x000fe20000000000 */
[----:B------:R-:W-:Y:S01]  /*09a0*/  ISETP.NE.U32.AND P0, PT, R20, 0x1, PT ;  /* 0x000000011400780c */ /* 0x000fe20003f05070 */
[----:B------:R-:W-:Y:S02]  /*09b0*/  IMAD.MOV.U32 R20, RZ, RZ, 0x3c0885e4 ;  /* 0x3c0885e4ff147424 */ /* 0x000fe400078e00ff */
[----:B------:R-:W-:Y:S01]  /*09c0*/  FFMA R18, R19, R4, -0.0013887860113754868507 ;  /* 0xbab607ed13127423 */ /* 0x000fe20000000004 */
[----:B------:R-:W-:Y:S01]  /*09d0*/  IMAD.MOV.U32 R0, RZ, RZ, 0x3e2aaaa8 ;  /* 0x3e2aaaa8ff007424 */ /* 0x000fe200078e00ff */
[----:B------:R-:W0:Y:S01]  /*09e0*/  LDCU UR8, c[0x3][0xc] ;  /* 0x00c00180ff0877ac */ /* 0x000e220008000800 */
[----:B------:R-:W-:Y:S01]  /*09f0*/  LOP3.LUT P1, RZ, R21, 0x2, RZ, 0xc0, !PT ;  /* 0x0000000215ff7812 */ /* 0x000fe2000782c0ff */
[----:B------:R-:W-:Y:S01]  /*0a00*/  BSSY.RECONVERGENT B0, `(.L_x_6) ;  /* 0x000006b000007945 */ /* 0x000fe20003800200 */
[----:B------:R-:W-:-:S02]  /*0a10*/  FSEL R18, R18, -0.00019574658654164522886, P0 ;  /* 0xb94d415312127808 */ /* 0x000fc40000000000 */
[----:B------:R-:W-:Y:S02]  /*0a20*/  FSEL R20, R20, 0.041666727513074874878, !P0 ;  /* 0x3d2aaabb14147808 */ /* 0x000fe40004000000 */
[----:B------:R-:W-:Y:S02]  /*0a30*/  FSEL R2, R2, 1, !P0 ;  /* 0x3f80000002027808 */ /* 0x000fe40004000000 */
[----:B------:R-:W-:Y:S01]  /*0a40*/  FSETP.GE.AND P2, PT, |R3|, 105615, PT ;  /* 0x47ce47800300780b */ /* 0x000fe20003f46200 */
[----:B------:R-:W-:Y:S01]  /*0a50*/  FFMA R18, R19, R18, R20 ;  /* 0x0000001213127223 */ /* 0x000fe20000000014 */
[----:B------:R-:W-:-:S05]  /*0a60*/  FSEL R20, -R0, -0.4999999701976776123, !P0 ;  /* 0xbeffffff00147808 */ /* 0x000fca0004000100 */
[C---:B------:R-:W-:Y:S01]  /*0a70*/  FFMA R18, R19.reuse, R18, R20 ;  /* 0x0000001213127223 */ /* 0x040fe20000000014 */
[----:B------:R-:W-:-:S04]  /*0a80*/  FFMA R19, R19, R2, RZ ;  /* 0x0000000213137223 */ /* 0x000fc800000000ff */
[----:B------:R-:W-:-:S04]  /*0a90*/  FFMA R2, R19, R18, R2 ;  /* 0x0000001213027223 */ /* 0x000fc80000000002 */
[----:B------:R-:W-:-:S04]  /*0aa0*/  @P1 FADD R2, RZ, -R2 ;  /* 0x80000002ff021221 */ /* 0x000fc80000000000 */
[----:B0-----:R-:W-:Y:S01]  /*0ab0*/  FFMA R11, R2, UR8, R11 ;  /* 0x00000008020b7c23 */ /* 0x001fe2000800000b */
[----:B------:R-:W-:Y:S06]  /*0ac0*/  @!P2 BRA `(.L_x_7) ;  /* 0x000000040078a947 */ /* 0x000fec0003800000 */
[----:B------:R-:W-:-:S13]  /*0ad0*/  FSETP.NEU.AND P0, PT, |R3|, +INF , PT ;  /* 0x7f8000000300780b */ /* 0x000fda0003f0d200 */
[----:B------:R-:W-:Y:S01]  /*0ae0*/  @!P0 FMUL R17, RZ, R3 ;  /* 0x00000003ff118220 */ /* 0x000fe20000400000 */
[----:B------:R-:W-:Y:S01]  /*0af0*/  @!P0 IMAD.MOV.U32 R16, RZ, RZ, RZ ;  /* 0x000000ffff108224 */ /* 0x000fe200078e00ff */
[----:B------:R-:W-:Y:S06]  /*0b00*/  @!P0 BRA `(.L_x_7) ;  /* 0x0000000400688947 */ /* 0x000fec0003800000 */
[----:B------:R-:W-:Y:S02]  /*0b10*/  SHF.L.U32 R2, R3, 0x8, RZ ;  /* 0x0000000803027819 */ /* 0x000fe400000006ff */
[----:B------:R-:W-:Y:S01]  /*0b20*/  CS2R R20, SRZ ;  /* 0x0000000000147805 */ /* 0x000fe2000001ff00 */
[----:B------:R-:W0:Y:S01]  /*0b30*/  LDCU.64 UR6, c[0x4][URZ] ;  /* 0x01000000ff0677ac */ /* 0x000e220008000a00 */
[----:B------:R-:W-:Y:S01]  /*0b40*/  LOP3.LUT R23, R2, 0x80000000, RZ, 0xfc, !PT ;  /* 0x8000000002177812 */ /* 0x000fe200078efcff */
[----:B------:R-:W-:Y:S01]  /*0b50*/  UMOV UR5, URZ ;  /* 0x000000ff00057c82 */ /* 0x000fe20008000000 */
[----:B------:R-:W-:-:S05]  /*0b60*/  UMOV UR4, URZ ;  /* 0x000000ff00047c82 */ /* 0x000fca0008000000 */
.L_x_8:
[----:B0-----:R-:W-:Y:S02]  /*0b70*/  IMAD.U32 R16, RZ, RZ, UR6 ;  /* 0x00000006ff107e24 */ /* 0x001fe4000f8e00ff */
[----:B------:R-:W-:-:S05]  /*0b80*/  IMAD.U32 R17, RZ, RZ, UR7 ;  /* 0x00000007ff117e24 */ /* 0x000fca000f8e00ff */
        /* <DEDUP_REMOVED lines=9> */
[----:B------:R-:W-:-:S02]  /*0c20*/  ISETP.EQ.AND P4, PT, R20, 0x10, PT ;  /* 0x000000101400780c */ /* 0x000fc40003f82270 */
[C---:B------:R-:W-:Y:S01]  /*0c30*/  ISETP.EQ.AND P5, PT, R20.reuse, 0x14, PT ;  /* 0x000000141400780c */ /* 0x040fe20003fa2270 */
[----:B------:R-:W-:Y:S02]  /*0c40*/  VIADD R20, R20, 0x4 ;  /* 0x0000000414147836 */ /* 0x000fe40000000000 */
[----:B--2---:R-:W-:-:S03]  /*0c50*/  IMAD.WIDE.U32 R18, R16, R23, RZ ;  /* 0x0000001710127225 */ /* 0x004fc600078e00ff */
[----:B------:R-:W-:-:S04]  /*0c60*/  IADD3 R2, P6, PT, R18, R21, RZ ;  /* 0x0000001512027210 */ /* 0x000fc80007fde0ff */
[----:B------:R-:W-:Y:S01]  /*0c70*/  IADD3.X R21, PT, PT, R19, UR5, RZ, P6, !PT ;  /* 0x0000000513157c10 */ /* 0x000fe2000b7fe4ff */
[--C-:B------:R-:W-:Y:S02]  /*0c80*/  @P0 IMAD.MOV.U32 R14, RZ, RZ, R2.reuse ;  /* 0x000000ffff0e0224 */ /* 0x100fe400078e0002 */
[----:B------:R-:W-:Y:S01]  /*0c90*/  @P5 MOV R5, R2 ;  /* 0x0000000200055202 */ /* 0x000fe20000000f00 */
[--C-:B------:R-:W-:Y:S02]  /*0ca0*/  @P1 IMAD.MOV.U32 R13, RZ, RZ, R2.reuse ;  /* 0x000000ffff0d1224 */ /* 0x100fe400078e0002 */
[--C-:B------:R-:W-:Y:S02]  /*0cb0*/  @P2 IMAD.MOV.U32 R12, RZ, RZ, R2.reuse ;  /* 0x000000ffff0c2224 */ /* 0x100fe400078e0002 */
[--C-:B------:R-:W-:Y:S02]  /*0cc0*/  @P3 IMAD.MOV.U32 R7, RZ, RZ, R2.reuse ;  /* 0x000000ffff073224 */ /* 0x100fe400078e0002 */
        /* <DEDUP_REMOVED lines=14> */
[----:B------:R-:W-:-:S03]  /*0db0*/  ISETP.EQ.AND P5, PT, R19, RZ, PT ;  /* 0x000000ff1300720c */ /* 0x000fc60003fa2270 */
[--C-:B------:R-:W-:Y:S01]  /*0dc0*/  @P3 IMAD.MOV.U32 R2, RZ, RZ, R14.reuse ;  /* 0x000000ffff023224 */ /* 0x100fe200078e000e */
[C---:B------:R-:W-:Y:S01]  /*0dd0*/  ISETP.EQ.AND P3, PT, R19.reuse, -0x4, PT ;  /* 0xfffffffc1300780c */ /* 0x040fe20003f62270 */
[----:B------:R-:W-:Y:S02]  /*0de0*/  @P4 IMAD.MOV.U32 R16, RZ, RZ, R14 ;  /* 0x000000ffff104224 */ /* 0x000fe400078e000e */
[--C-:B------:R-:W-:Y:S01]  /*0df0*/  @P4 IMAD.MOV.U32 R2, RZ, RZ, R13.reuse ;  /* 0x000000ffff024224 */ /* 0x100fe200078e000d */
[----:B------:R-:W-:Y:S01]  /*0e00*/  ISETP.EQ.AND P4, PT, R19, 0x4, PT ;  /* 0x000000041300780c */ /* 0x000fe20003f82270 */
[----:B------:R-:W-:Y:S01]  /*0e10*/  @P2 IMAD.MOV.U32 R16, RZ, RZ, R13 ;  /* 0x000000ffff102224 */ /* 0x000fe200078e000d */
[----:B------:R-:W-:Y:S01]  /*0e20*/  @P2 MOV R2, R12 ;  /* 0x0000000c00022202 */ /* 0x000fe20000000f00 */
[----:B------:R-:W-:Y:S02]  /*0e30*/  @P1 IMAD.MOV.U32 R16, RZ, RZ, R12 ;  /* 0x000000ffff101224 */ /* 0x000fe400078e000c */
[----:B------:R-:W-:-:S02]  /*0e40*/  @P1 IMAD.MOV.U32 R2, RZ, RZ, R7 ;  /* 0x000000ffff021224 */ /* 0x000fc400078e0007 */
[----:B------:R-:W-:Y:S02]  /*0e50*/  @P0 IMAD.MOV.U32 R16, RZ, RZ, R7 ;  /* 0x000000ffff100224 */ /* 0x000fe400078e0007 */
[--C-:B------:R-:W-:Y:S02]  /*0e60*/  @P0 IMAD.MOV.U32 R2, RZ, RZ, R6.reuse ;  /* 0x000000ffff020224 */ /* 0x100fe400078e0006 */
[----:B------:R-:W-:Y:S02]  /*0e70*/  @P3 IMAD.MOV.U32 R16, RZ, RZ, R6 ;  /* 0x000000ffff103224 */ /* 0x000fe400078e0006 */
[--C-:B------:R-:W-:Y:S01]  /*0e80*/  @P3 IMAD.MOV.U32 R2, RZ, RZ, R5.reuse ;  /* 0x000000ffff023224 */ /* 0x100fe200078e0005 */
[----:B------:R-:W-:Y:S01]  /*0e90*/  @P5 MOV R2, R21 ;  /* 0x0000001500025202 */ /* 0x000fe20000000f00 */
[----:B------:R-:W-:Y:S02]  /*0ea0*/  @P5 IMAD.MOV.U32 R16, RZ, RZ, R5 ;  /* 0x000000ffff105224 */ /* 0x000fe400078e0005 */
[----:B------:R-:W-:Y:S01]  /*0eb0*/  @P4 IMAD.MOV.U32 R16, RZ, RZ, R21 ;  /* 0x000000ffff104224 */ /* 0x000fe200078e0015 */
[----:B------:R-:W-:Y:S06]  /*0ec0*/  @!P6 BRA `(.L_x_10) ;  /* 0x00000000002ce947 */ /* 0x000fec0003800000 */
[----:B------:R-:W-:Y:S02]  /*0ed0*/  @P2 IMAD.MOV.U32 R17, RZ, RZ, R14 ;  /* 0x000000ffff112224 */ /* 0x000fe400078e000e */
[----:B------:R-:W-:Y:S02]  /*0ee0*/  @P1 IMAD.MOV.U32 R17, RZ, RZ, R13 ;  /* 0x000000ffff111224 */ /* 0x000fe400078e000d */
[----:B------:R-:W-:Y:S01]  /*0ef0*/  @P0 IMAD.MOV.U32 R17, RZ, RZ, R12 ;  /* 0x000000ffff110224 */ /* 0x000fe200078e000c */
[----:B------:R-:W-:Y:S01]  /*0f00*/  ISETP.EQ.AND P0, PT, R19, 0x8, PT ;  /* 0x000000081300780c */ /* 0x000fe20003f02270 */
[----:B------:R-:W-:Y:S01]  /*0f10*/  @P3 IMAD.MOV.U32 R17, RZ, RZ, R7 ;  /* 0x000000ffff113224 */ /* 0x000fe200078e0007 */
[----:B------:R-:W-:Y:S01]  /*0f20*/  LOP3.LUT R19, R18, 0x1f, RZ, 0xc0, !PT ;  /* 0x0000001f12137812 */ /* 0x000fe200078ec0ff */
[----:B------:R-:W-:Y:S02]  /*0f30*/  @P5 IMAD.MOV.U32 R17, RZ, RZ, R6 ;  /* 0x000000ffff115224 */ /* 0x000fe400078e0006 */
[----:B------:R-:W-:Y:S01]  /*0f40*/  @P4 IMAD.MOV.U32 R17, RZ, RZ, R5 ;  /* 0x000000ffff114224 */ /* 0x000fe200078e0005 */
[----:B------:R-:W-:-:S07]  /*0f50*/  SHF.L.W.U32.HI R2, R16, R19, R2 ;  /* 0x0000001310027219 */ /* 0x000fce0000010e02 */
[----:B------:R-:W-:-:S04]  /*0f60*/  @P0 MOV R17, R21 ;  /* 0x0000001500110202 */ /* 0x000fc80000000f00 */
[----:B------:R-:W-:-:S07]  /*0f70*/  SHF.L.W.U32.HI R16, R17, R19, R16 ;  /* 0x0000001311107219 */ /* 0x000fce0000010e10 */
.L_x_10:
[----:B------:R-:W-:Y:S05]  /*0f80*/  BSYNC.RECONVERGENT B1 ;  /* 0x0000000000017941 */ /* 0x000fea0003800200 */
.L_x_9:
[C---:B------:R-:W-:Y:S01]  /*0f90*/  SHF.L.W.U32.HI R17, R16.reuse, 0x2, R2 ;  /* 0x0000000210117819 */ /* 0x040fe20000010e02 */
[----:B------:R-:W-:Y:S01]  /*0fa0*/  IMAD.SHL.U32 R16, R16, 0x4, RZ ;  /* 0x0000000410107824 */ /* 0x000fe200078e00ff */
[----:B------:R-:W-:Y:S01]  /*0fb0*/  UMOV UR4, 0x54442d19 ;  /* 0x54442d1900047882 */ /* 0x000fe20000000000 */
[----:B------:R-:W-:Y:S01]  /*0fc0*/  UMOV UR5, 0x3bf921fb ;  /* 0x3bf921fb00057882 */ /* 0x000fe20000000000 */
[----:B------:R-:W-:Y:S02]  /*0fd0*/  SHF.R.S32.HI R19, RZ, 0x1f, R17 ;  /* 0x0000001fff137819 */ /* 0x000fe40000011411 */
[----:B------:R-:W-:Y:S02]  /*0fe0*/  ISETP.GE.AND P1, PT, R3, RZ, PT ;  /* 0x000000ff0300720c */ /* 0x000fe40003f26270 */
[C---:B------:R-:W-:Y:S02]  /*0ff0*/  LOP3.LUT R18, R19.reuse, R16, RZ, 0x3c, !PT ;  /* 0x0000001013127212 */ /* 0x040fe400078e3cff */
[----:B------:R-:W-:-:S02]  /*1000*/  LOP3.LUT R19, R19, R17, RZ, 0x3c, !PT ;  /* 0x0000001113137212 */ /* 0x000fc400078e3cff */
[----:B------:R-:W-:Y:S02]  /*1010*/  SHF.R.U32.HI R2, RZ, 0x1e, R2 ;  /* 0x0000001eff027819 */ /* 0x000fe40000011602 */
[C---:B------:R-:W-:Y:S02]  /*1020*/  LOP3.LUT R3, R17.reuse, R3, RZ, 0x3c, !PT ;  /* 0x0000000311037212 */ /* 0x040fe400078e3cff */
[----:B------:R-:W0:Y:S01]  /*1030*/  I2F.F64.S64 R18, R18 ;  /* 0x0000001200127312 */ /* 0x000e220000301c00 */
[----:B------:R-:W-:Y:S02]  /*1040*/  LEA.HI R16, R17, R2, RZ, 0x1 ;  /* 0x0000000211107211 */ /* 0x000fe400078f08ff */
[----:B------:R-:W-:-:S03]  /*1050*/  ISETP.GE.AND P0, PT, R3, RZ, PT ;  /* 0x000000ff0300720c */ /* 0x000fc60003f06270 */
[----:B------:R-:W-:-:S04]  /*1060*/  IMAD.MOV R2, RZ, RZ, -R16 ;  /* 0x000000ffff027224 */ /* 0x000fc800078e0a10 */
[----:B------:R-:W-:Y:S01]  /*1070*/  @!P1 IMAD.MOV.U32 R16, RZ, RZ, R2 ;  /* 0x000000ffff109224 */ /* 0x000fe200078e0002 */
[----:B0-----:R-:W-:-:S10]  /*1080*/  DMUL R20, R18, UR4 ;  /* 0x0000000412147c28 */ /* 0x001fd40008000000 */
[----:B------:R-:W0:Y:S02]  /*1090*/  F2F.F32.F64 R20, R20 ;  /* 0x0000001400147310 */ /* 0x000e240000301000 */
[----:B0-----:R-:W-:-:S07]  /*10a0*/  FSEL R17, -R20, R20, !P0 ;  /* 0x0000001414117208 */ /* 0x001fce0004000100 */
.L_x_7:
[----:B------:R-:W-:Y:S05]  /*10b0*/  BSYNC.RECONVERGENT B0 ;  /* 0x0000000000007941 */ /* 0x000fea0003800200 */
.L_x_6:
[----:B------:R-:W-:Y:S01]  /*10c0*/  FMUL R3, R17, R17 ;  /* 0x0000001111037220 */ /* 0x000fe20000400000 */
[----:B------:R-:W-:Y:S01]  /*10d0*/  LOP3.LUT R18, R16, 0x1, RZ, 0xc0, !PT ;  /* 0x0000000110127812 */ /* 0x000fe200078ec0ff */
[----:B------:R-:W-:Y:S01]  /*10e0*/  USHF.R.S32.HI UR4, URZ, 0x1f, UR10 ;  /* 0x0000001fff047899 */ /* 0x000fe2000801140a */
[----:B------:R-:W-:Y:S02]  /*10f0*/  IMAD.MOV.U32 R19, RZ, RZ, 0x3effffff ;  /* 0x3effffffff137424 */ /* 0x000fe400078e00ff */
[----:B------:R-:W-:Y:S01]  /*1100*/  FFMA R2, R3, R4, -0.0013887860113754868507 ;  /* 0xbab607ed03027423 */ /* 0x000fe20000000004 */
[----:B------:R-:W-:Y:S01]  /*1110*/  IMAD.MOV.U32 R4, RZ, RZ, 0x3d2aaabb ;  /* 0x3d2aaabbff047424 */ /* 0x000fe200078e00ff */
[----:B------:R-:W-:Y:S01]  /*1120*/  ISETP.NE.U32.AND P0, PT, R18, 0x1, PT ;  /* 0x000000011200780c */ /* 0x000fe20003f05070 */
[----:B------:R-:W-:Y:S01]  /*1130*/  ULEA.HI UR6, UR4, UR10, URZ, 0x2 ;  /* 0x0000000a04067291 */ /* 0x000fe2000f8f10ff */
[----:B------:R-:W-:Y:S02]  /*1140*/  LOP3.LUT P1, RZ, R16, 0x2, RZ, 0xc0, !PT ;  /* 0x0000000210ff7812 */ /* 0x000fe4000782c0ff */
[----:B------:R-:W-:Y:S01]  /*1150*/  FSEL R2, R2, -0.00019574658654164522886, !P0 ;  /* 0xb94d415302027808 */ /* 0x000fe20004000000 */
[----:B------:R-:W-:Y:S01]  /*1160*/  ULOP3.LUT UR7, UR6, 0xfffffffc, URZ, 0xc0, !UPT ;  /* 0xfffffffc06077892 */ /* 0x000fe2000f8ec0ff */
[----:B------:R-:W-:-:S02]  /*1170*/  FSEL R18, R4, 0.0083327032625675201416, !P0 ;  /* 0x3c0885e404127808 */ /* 0x000fc40004000000 */
[----:B------:R-:W-:Y:S01]  /*1180*/  FSEL R16, -R19, -0.16666662693023681641, !P0 ;  /* 0xbe2aaaa813107808 */ /* 0x000fe20004000100 */
[----:B------:R-:W-:Y:S02]  /*1190*/  UIADD3 UR4, UPT, UPT, -UR7, UR10, URZ ;  /* 0x0000000a07047290 */ /* 0x000fe4000fffe1ff */
[----:B------:R-:W-:Y:S01]  /*11a0*/  FFMA R18, R3, R2, R18 ;  /* 0x0000000203127223 */ /* 0x000fe20000000012 */
[----:B------:R-:W-:Y:S01]  /*11b0*/  FSEL R2, R17, 1, P0 ;  /* 0x3f80000011027808 */ /* 0x000fe20000000000 */
[----:B------:R-:W-:Y:S02]  /*11c0*/  UISETP.NE.AND UP0, UPT, UR4, 0x1, UPT ;  /* 0x000000010400788c */ /* 0x000fe4000bf05270 */
[C---:B------:R-:W-:Y:S02]  /*11d0*/  FFMA R16, R3.reuse, R18, R16 ;  /* 0x0000001203107223 */ /* 0x040fe40000000010 */
[----:B------:R-:W-:-:S04]  /*11e0*/  FFMA R3, R3, R2, RZ ;  /* 0x0000000203037223 */ /* 0x000fc800000000ff */
[----:B------:R-:W-:-:S04]  /*11f0*/  FFMA R3, R3, R16, R2 ;  /* 0x0000001003037223 */ /* 0x000fc80000000002 */
[----:B------:R-:W-:-:S04]  /*1200*/  @P1 FADD R3, RZ, -R3 ;  /* 0x80000003ff031221 */ /* 0x000fc80000000000 */
[----:B------:R-:W-:Y:S01]  /*1210*/  FFMA R22, R3, UR8, R22 ;  /* 0x0000000803167c23 */ /* 0x000fe20008000016 */
[----:B------:R-:W-:Y:S06]  /*1220*/  BRA.U !UP0, `(.L_x_11) ;  /* 0x0000001d08c87547 */ /* 0x000fec000b800000 */
[----:B------:R-:W0:Y:S01]  /*1230*/  LDCU.64 UR4, c[0x3][0x10] ;  /* 0x00c00200ff0477ac */ /* 0x000e220008000a00 */
[----:B------:R-:W-:Y:S01]  /*1240*/  BSSY.RECONVERGENT B0, `(.L_x_12) ;  /* 0x0000072000007945 */ /* 0x000fe20003800200 */
[----:B------:R-:W1:Y:S01]  /*1250*/  LDCU UR8, c[0x3][0x18] ;  /* 0x00c00300ff0877ac */ /* 0x000e620008000800 */
[----:B0-----:R-:W-:-:S04]  /*1260*/  FMUL R3, R9, UR5 ;  /* 0x0000000509037c20 */ /* 0x001fc80008400000 */
[----:B------:R-:W-:-:S04]  /*1270*/  FFMA R3, R8, UR4, R3 ;  /* 0x0000000408037c23 */ /* 0x000fc80008000003 */
[----:B-1----:R-:W-:-:S04]  /*1280*/  FFMA R3, R10, UR8, R3 ;  /* 0x000000080a037c23 */ /* 0x002fc80008000003 */
[----:B------:R-:W-:-:S04]  /*1290*/  FMUL R20, R3, 6.2831854820251464844 ;  /* 0x40c90fdb03147820 */ /* 0x000fc80000400000 */
[C---:B------:R-:W-:Y:S01]  /*12a0*/  FMUL R19, R20.reuse, 0.63661974668502807617 ;  /* 0x3f22f98314137820 */ /* 0x040fe20000400000 */
[----:B------:R-:W-:-:S05]  /*12b0*/  FSETP.GE.AND P0, PT, |R20|, 105615, PT ;  /* 0x47ce47801400780b */ /* 0x000fca0003f06200 */
[----:B------:R-:W0:Y:S02]  /*12c0*/  F2I.NTZ R19, R19 ;  /* 0x0000001300137305 */ /* 0x000e240000203100 */
[----:B0-----:R-:W-:Y:S01]  /*12d0*/  I2FP.F32.S32 R21, R19 ;  /* 0x0000001300157245 */ /* 0x001fe20000201400 */
[----:B------:R-:W-:-:S04]  /*12e0*/  IMAD.MOV.U32 R23, RZ, RZ, R19 ;  /* 0x000000ffff177224 */ /* 0x000fc800078e0013 */
[----:B------:R-:W-:-:S04]  /*12f0*/  FFMA R2, R21, -1.5707962512969970703, R20 ;  /* 0xbfc90fda15027823 */ /* 0x000fc80000000014 */
[----:B------:R-:W-:-:S04]  /*1300*/  FFMA R2, R21, -7.5497894158615963534e-08, R2 ;  /* 0xb3a2216815027823 */ /* 0x000fc80000000002 */
[----:B------:R-:W-:Y:S01]  /*1310*/  FFMA R21, R21, -5.3903029534742383927e-15, R2 ;  /* 0xa7c234c515157823 */ /* 0x000fe20000000002 */
[----:B------:R-:W-:-:S03]  /*1320*/  P2R R2, PR, RZ, 0x1 ;  /* 0x00000001ff027803 */ /* 0x000fc60000000000 */
[----:B------:R-:W-:Y:S01]  /*1330*/  IMAD.MOV.U32 R18, RZ, RZ, R21 ;  /* 0x000000ffff127224 */ /* 0x000fe200078e0015 */
[----:B------:R-:W-:Y:S06]  /*1340*/  @!P0 BRA `(.L_x_13) ;  /* 0x0000000400848947 */ /* 0x000fec0003800000 */
[----:B------:R-:W-:-:S13]  /*1350*/  FSETP.NEU.AND P0, PT, |R20|, +INF , PT ;  /* 0x7f8000001400780b */ /* 0x000fda0003f0d200 */
[----:B------:R-:W-:Y:S05]  /*1360*/  @!P0 BRA `(.L_x_14) ;  /* 0x0000000400748947 */ /* 0x000fea0003800000 */
[----:B------:R-:W-:Y:S01]  /*1370*/  SHF.L.U32 R2, R20, 0x8, RZ ;  /* 0x0000000814027819 */ /* 0x000fe200000006ff */
[----:B------:R-:W-:Y:S01]  /*1380*/  IMAD.MOV.U32 R19, RZ, RZ, RZ ;  /* 0x000000ffff137224 */ /* 0x000fe200078e00ff */
[----:B------:R-:W0:Y:S01]  /*1390*/  LDCU.64 UR8, c[0x4][URZ] ;  /* 0x01000000ff0877ac */ /* 0x000e220008000a00 */
[----:B------:R-:W-:Y:S01]  /*13a0*/  IMAD.MOV.U32 R24, RZ, RZ, RZ ;  /* 0x000000ffff187224 */ /* 0x000fe200078e00ff */
[----:B------:R-:W-:Y:S01]  /*13b0*/  LOP3.LUT R18, R2, 0x80000000, RZ, 0xfc, !PT ;  /* 0x8000000002127812 */ /* 0x000fe200078efcff */
[----:B------:R-:W-:Y:S01]  /*13c0*/  UMOV UR5, URZ ;  /* 0x000000ff00057c82 */ /* 0x000fe20008000000 */
[----:B------:R-:W-:-:S05]  /*13d0*/  UMOV UR4, URZ ;  /* 0x000000ff00047c82 */ /* 0x000fca0008000000 */
.L_x_15:
        /* <DEDUP_REMOVED lines=18> */
[----:B------:R-:W-:Y:S01]  /*1500*/  @P3 MOV R7, R16 ;  /* 0x0000001000073202 */ /* 0x000fe20000000f00 */
[--C-:B------:R-:W-:Y:S02]  /*1510*/  @P4 IMAD.MOV.U32 R6, RZ, RZ, R16.reuse ;  /* 0x000000ffff064224 */ /* 0x100fe400078e0010 */
[----:B------:R-:W-:Y:S02]  /*1520*/  @P5 IMAD.MOV.U32 R5, RZ, RZ, R16 ;  /* 0x000000ffff055224 */ /* 0x000fe400078e0010 */
[----:B------:R-:W-:-:S06]  /*1530*/  VIADD R24, R24, 0x4 ;  /* 0x0000000418187836 */ /* 0x000fcc0000000000 */
        /* <DEDUP_REMOVED lines=17> */
[----:B------:R-:W-:Y:S01]  /*1650*/  @P4 IMAD.MOV.U32 R3, RZ, RZ, R14 ;  /* 0x000000ffff034224 */ /* 0x000fe200078e000e */
[----:B------:R-:W-:Y:S01]  /*1660*/  @P4 MOV R18, R13 ;  /* 0x0000000d00124202 */ /* 0x000fe20000000f00 */
[----:B------:R-:W-:Y:S01]  /*1670*/  @P0 IMAD.MOV.U32 R3, RZ, RZ, R13 ;  /* 0x000000ffff030224 */ /* 0x000fe200078e000d */
[----:B------:R-:W-:Y:S01]  /*1680*/  ISETP.EQ.AND P4, PT, R24, RZ, PT ;  /* 0x000000ff1800720c */ /* 0x000fe20003f82270 */
[--C-:B------:R-:W-:Y:S02]  /*1690*/  @P1 IMAD.MOV.U32 R3, RZ, RZ, R12.reuse ;  /* 0x000000ffff031224 */ /* 0x100fe400078e000c */
[----:B------:R-:W-:Y:S02]  /*16a0*/  @P2 IMAD.MOV.U32 R3, RZ, RZ, R7 ;  /* 0x000000ffff032224 */ /* 0x000fe400078e0007 */
[----:B------:R-:W-:-:S02]  /*16b0*/  @P0 IMAD.MOV.U32 R18, RZ, RZ, R12 ;  /* 0x000000ffff120224 */ /* 0x000fc400078e000c */
[----:B------:R-:W-:Y:S02]  /*16c0*/  @P1 IMAD.MOV.U32 R18, RZ, RZ, R7 ;  /* 0x000000ffff121224 */ /* 0x000fe400078e0007 */
[--C-:B------:R-:W-:Y:S02]  /*16d0*/  @P3 IMAD.MOV.U32 R3, RZ, RZ, R6.reuse ;  /* 0x000000ffff033224 */ /* 0x100fe400078e0006 */
[----:B------:R-:W-:Y:S01]  /*16e0*/  @P2 IMAD.MOV.U32 R18, RZ, RZ, R6 ;  /* 0x000000ffff122224 */ /* 0x000fe200078e0006 */
[----:B------:R-:W-:Y:S01]  /*16f0*/  @P3 MOV R18, R5 ;  /* 0x0000000500123202 */ /* 0x000fe20000000f00 */
[----:B------:R-:W-:Y:S02]  /*1700*/  @P4 IMAD.MOV.U32 R3, RZ, RZ, R5 ;  /* 0x000000ffff034224 */ /* 0x000fe400078e0005 */
[--C-:B------:R-:W-:Y:S02]  /*1710*/  @P5 IMAD.MOV.U32 R3, RZ, RZ, R19.reuse ;  /* 0x000000ffff035224 */ /* 0x100fe400078e0013 */
[----:B------:R-:W-:-:S02]  /*1720*/  @P4 IMAD.MOV.U32 R18, RZ, RZ, R19 ;  /* 0x000000ffff124224 */ /* 0x000fc400078e0013 */
[----:B------:R-:W-:Y:S01]  /*1730*/  IMAD.MOV.U32 R16, RZ, RZ, R3 ;  /* 0x000000ffff107224 */ /* 0x000fe200078e0003 */
[----:B------:R-:W-:Y:S06]  /*1740*/  @!P6 BRA `(.L_x_17) ;  /* 0x00000000002ce947 */ /* 0x000fec0003800000 */
[----:B------:R-:W-:Y:S01]  /*1750*/  @P0 IMAD.MOV.U32 R17, RZ, RZ, R14 ;  /* 0x000000ffff110224 */ /* 0x000fe200078e000e */
[----:B------:R-:W-:Y:S01]  /*1760*/  ISETP.EQ.AND P0, PT, R24, 0x8, PT ;  /* 0x000000081800780c */ /* 0x000fe20003f02270 */
[----:B------:R-:W-:Y:S01]  /*1770*/  @P1 IMAD.MOV.U32 R17, RZ, RZ, R13 ;  /* 0x000000ffff111224 */ /* 0x000fe200078e000d */
[----:B------:R-:W-:Y:S01]  /*1780*/  LOP3.LUT R3, R2, 0x1f, RZ, 0xc0, !PT ;  /* 0x0000001f02037812 */ /* 0x000fe200078ec0ff */
[----:B------:R-:W-:Y:S01]  /*1790*/  @P2 IMAD.MOV.U32 R17, RZ, RZ, R12 ;  /* 0x000000ffff112224 */ /* 0x000fe200078e000c */
[----:B------:R-:W-:Y:S01]  /*17a0*/  @P3 MOV R17, R7 ;  /* 0x0000000700113202 */ /* 0x000fe20000000f00 */
[----:B------:R-:W-:Y:S01]  /*17b0*/  @P4 IMAD.MOV.U32 R17, RZ, RZ, R6 ;  /* 0x000000ffff114224 */ /* 0x000fe200078e0006 */
[----:B------:R-:W-:Y:S01]  /*17c0*/  SHF.L.W.U32.HI R18, R16, R3, R18 ;  /* 0x0000000310127219 */ /* 0x000fe20000010e12 */
[----:B------:R-:W-:-:S06]  /*17d0*/  @P5 IMAD.MOV.U32 R17, RZ, RZ, R5 ;  /* 0x000000ffff115224 */ /* 0x000fcc00078e0005 */
[----:B------:R-:W-:-:S05]  /*17e0*/  @P0 IMAD.MOV.U32 R17, RZ, RZ, R19 ;  /* 0x000000ffff110224 */ /* 0x000fca00078e0013 */
[----:B------:R-:W-:-:S07]  /*17f0*/  SHF.L.W.U32.HI R16, R17, R3, R16 ;  /* 0x0000000311107219 */ /* 0x000fce0000010e10 */
.L_x_17:
[----:B------:R-:W-:Y:S05]  /*1800*/  BSYNC.RECONVERGENT B1 ;  /* 0x0000000000017941 */ /* 0x000fea0003800200 */
.L_x_16:
        /* <DEDUP_REMOVED lines=17> */
[----:B0-----:R-:W-:Y:S01]  /*1920*/  FSEL R18, -R16, R16, !P1 ;  /* 0x0000001010127208 */ /* 0x001fe20004800100 */
[----:B------:R-:W-:Y:S06]  /*1930*/  BRA `(.L_x_13) ;  /* 0x0000000000087947 */ /* 0x000fec0003800000 */
.L_x_14:
[----:B------:R-:W-:Y:S01]  /*1940*/  FMUL R18, RZ, R20 ;  /* 0x00000014ff127220 */ /* 0x000fe20000400000 */
[----:B------:R-:W-:-:S07]  /*1950*/  IMAD.MOV.U32 R19, RZ, RZ, RZ ;  /* 0x000000ffff137224 */ /* 0x000fce00078e00ff */
.L_x_13:
[----:B------:R-:W-:Y:S05]  /*1960*/  BSYNC.RECONVERGENT B0 ;  /* 0x0000000000007941 */ /* 0x000fea0003800200 */
.L_x_12:
[----:B------:R-:W-:Y:S01]  /*1970*/  MOV R2, 0x37cbac00 ;  /* 0x37cbac0000027802 */ /* 0x000fe20000000f00 */
[----:B------:R-:W-:Y:S01]  /*1980*/  FMUL R17, R18, R18 ;  /* 0x0000001212117220 */ /* 0x000fe20000400000 */
[C---:B------:R-:W-:Y:S01]  /*1990*/  LOP3.LUT R3, R19.reuse, 0x1, RZ, 0xc0, !PT ;  /* 0x0000000113037812 */ /* 0x040fe200078ec0ff */
[----:B------:R-:W-:Y:S01]  /*19a0*/  VIADD R19, R19, 0x1 ;  /* 0x0000000113137836 */ /* 0x000fe20000000000 */
[----:B------:R-:W0:Y:S01]  /*19b0*/  LDCU UR11, c[0x3][0x1c] ;  /* 0x00c00380ff0b77ac */ /* 0x000e220008000800 */
[----:B------:R-:W-:Y:S01]  /*19c0*/  FFMA R16, R17, R2, -0.0013887860113754868507 ;  /* 0xbab607ed11107423 */ /* 0x000fe20000000002 */
[----:B------:R-:W-:Y:S01]  /*19d0*/  ISETP.NE.U32.AND P0, PT, R3, 0x1, PT ;  /* 0x000000010300780c */ /* 0x000fe20003f05070 */
[----:B------:R-:W-:Y:S01]  /*19e0*/  IMAD.MOV.U32 R3, RZ, RZ, 0x3c0885e4 ;  /* 0x3c0885e4ff037424 */ /* 0x000fe200078e00ff */
[----:B------:R-:W-:Y:S01]  /*19f0*/  LOP3.LUT P1, RZ, R19, 0x2, RZ, 0xc0, !PT ;  /* 0x0000000213ff7812 */ /* 0x000fe2000782c0ff */
[----:B------:R-:W-:Y:S01]  /*1a00*/  BSSY.RECONVERGENT B0, `(.L_x_18) ;  /* 0x000006d000007945 */ /* 0x000fe20003800200 */
[----:B------:R-:W-:-:S02]  /*1a10*/  FSEL R16, R16, -0.00019574658654164522886, P0 ;  /* 0xb94d415310107808 */ /* 0x000fc40000000000 */
[----:B------:R-:W-:Y:S02]  /*1a20*/  FSEL R24, R3, 0.041666727513074874878, !P0 ;  /* 0x3d2aaabb03187808 */ /* 0x000fe40004000000 */
[----:B------:R-:W-:Y:S02]  /*1a30*/  FSEL R19, -R0, -0.4999999701976776123, !P0 ;  /* 0xbeffffff00137808 */ /* 0x000fe40004000100 */
[----:B------:R-:W-:Y:S01]  /*1a40*/  FSETP.GE.AND P2, PT, |R20|, 105615, PT ;  /* 0x47ce47801400780b */ /* 0x000fe20003f46200 */
[----:B------:R-:W-:Y:S01]  /*1a50*/  FFMA R24, R17, R16, R24 ;  /* 0x0000001011187223 */ /* 0x000fe20000000018 */
[----:B------:R-:W-:-:S03]  /*1a60*/  FSEL R16, R18, 1, !P0 ;  /* 0x3f80000012107808 */ /* 0x000fc60004000000 */
[C---:B------:R-:W-:Y:S02]  /*1a70*/  FFMA R19, R17.reuse, R24, R19 ;  /* 0x0000001811137223 */ /* 0x040fe40000000013 */
[----:B------:R-:W-:-:S04]  /*1a80*/  FFMA R17, R17, R16, RZ ;  /* 0x0000001011117223 */ /* 0x000fc800000000ff */
[----:B------:R-:W-:-:S04]  /*1a90*/  FFMA R16, R17, R19, R16 ;  /* 0x0000001311107223 */ /* 0x000fc80000000010 */
[----:B------:R-:W-:-:S04]  /*1aa0*/  @P1 FADD R16, RZ, -R16 ;  /* 0x80000010ff101221 */ /* 0x000fc80000000000 */
[----:B0-----:R-:W-:Y:S01]  /*1ab0*/  FFMA R11, R16, UR11, R11 ;  /* 0x0000000b100b7c23 */ /* 0x001fe2000800000b */
[----:B------:R-:W-:Y:S06]  /*1ac0*/  @!P2 BRA `(.L_x_19) ;  /* 0x000000040080a947 */ /* 0x000fec0003800000 */
[----:B------:R-:W-:-:S13]  /*1ad0*/  FSETP.NEU.AND P0, PT, |R20|, +INF , PT ;  /* 0x7f8000001400780b */ /* 0x000fda0003f0d200 */
[----:B------:R-:W-:Y:S05]  /*1ae0*/  @!P0 BRA `(.L_x_20) ;  /* 0x0000000400708947 */ /* 0x000fea0003800000 */
[----:B------:R-:W-:Y:S01]  /*1af0*/  IMAD.SHL.U32 R16, R20, 0x100, RZ ;  /* 0x0000010014107824 */ /* 0x000fe200078e00ff */
[----:B------:R-:W0:Y:S01]  /*1b00*/  LDCU.64 UR8, c[0x4][URZ] ;  /* 0x01000000ff0877ac */ /* 0x000e220008000a00 */
[----:B------:R-:W-:Y:S02]  /*1b10*/  IMAD.MOV.U32 R23, RZ, RZ, RZ ;  /* 0x000000ffff177224 */ /* 0x000fe400078e00ff */
[----:B------:R-:W-:Y:S01]  /*1b20*/  IMAD.MOV.U32 R24, RZ, RZ, RZ ;  /* 0x000000ffff187224 */ /* 0x000fe200078e00ff */
[----:B------:R-:W-:Y:S01]  /*1b30*/  LOP3.LUT R21, R16, 0x80000000, RZ, 0xfc, !PT ;  /* 0x8000000010157812 */ /* 0x000fe200078efcff */
[----:B------:R-:W-:Y:S01]  /*1b40*/  UMOV UR5, URZ ;  /* 0x000000ff00057c82 */ /* 0x000fe20008000000 */
[----:B------:R-:W-:-:S05]  /*1b50*/  UMOV UR4, URZ ;  /* 0x000000ff00047c82 */ /* 0x000fca0008000000 */
.L_x_21:
        /* <DEDUP_REMOVED lines=17> */
[--C-:B------:R-:W-:Y:S01]  /*1c70*/  @P1 IMAD.MOV.U32 R13, RZ, RZ, R18.reuse ;  /* 0x000000ffff0d1224 */ /* 0x100fe200078e0012 */
        /* <DEDUP_REMOVED lines=11> */
[----:B------:R-:W-:-:S04]  /*1d30*/  SHF.R.U32.HI R16, RZ, 0x5, R16 ;  /* 0x00000005ff107819 */ /* 0x000fc80000011610 */
[----:B------:R-:W-:-:S04]  /*1d40*/  LEA R19, -R16, RZ, 0x2 ;  /* 0x000000ff10137211 */ /* 0x000fc800078e11ff */
        /* <DEDUP_REMOVED lines=11> */
[----:B------:R-:W-:Y:S02]  /*1e00*/  @P2 IMAD.MOV.U32 R16, RZ, RZ, R13 ;  /* 0x000000ffff102224 */ /* 0x000fe400078e000d */
[--C-:B------:R-:W-:Y:S02]  /*1e10*/  @P2 IMAD.MOV.U32 R21, RZ, RZ, R12.reuse ;  /* 0x000000ffff152224 */ /* 0x100fe400078e000c */
[----:B------:R-:W-:Y:S01]  /*1e20*/  @P1 IMAD.MOV.U32 R16, RZ, RZ, R12 ;  /* 0x000000ffff101224 */ /* 0x000fe200078e000c */
[----:B------:R-:W-:Y:S01]  /*1e30*/  @P0 MOV R16, R7 ;  /* 0x0000000700100202 */ /* 0x000fe20000000f00 */
[----:B------:R-:W-:-:S02]  /*1e40*/  @P1 IMAD.MOV.U32 R21, RZ, RZ, R7 ;  /* 0x000000ffff151224 */ /* 0x000fc400078e0007 */
[--C-:B------:R-:W-:Y:S02]  /*1e50*/  @P0 IMAD.MOV.U32 R21, RZ, RZ, R6.reuse ;  /* 0x000000ffff150224 */ /* 0x100fe400078e0006 */
[----:B------:R-:W-:Y:S02]  /*1e60*/  @P3 IMAD.MOV.U32 R16, RZ, RZ, R6 ;  /* 0x000000ffff103224 */ /* 0x000fe400078e0006 */
[--C-:B------:R-:W-:Y:S02]  /*1e70*/  @P3 IMAD.MOV.U32 R21, RZ, RZ, R5.reuse ;  /* 0x000000ffff153224 */ /* 0x100fe400078e0005 */
[----:B------:R-:W-:Y:S02]  /*1e80*/  @P5 IMAD.MOV.U32 R16, RZ, RZ, R5 ;  /* 0x000000ffff105224 */ /* 0x000fe400078e0005 */
[--C-:B------:R-:W-:Y:S02]  /*1e90*/  @P5 IMAD.MOV.U32 R21, RZ, RZ, R23.reuse ;  /* 0x000000ffff155224 */ /* 0x100fe400078e0017 */
[----:B------:R-:W-:Y:S01]  /*1ea0*/  @P4 IMAD.MOV.U32 R16, RZ, RZ, R23 ;  /* 0x000000ffff104224 */ /* 0x000fe200078e0017 */
[----:B------:R-:W-:Y:S06]  /*1eb0*/  @!P6 BRA `(.L_x_23) ;  /* 0x00000000002ce947 */ /* 0x000fec0003800000 */
[----:B------:R-:W-:Y:S01]  /*1ec0*/  @P2 IMAD.MOV.U32 R17, RZ, RZ, R14 ;  /* 0x000000ffff112224 */ /* 0x000fe200078e000e */
[----:B------:R-:W-:Y:S01]  /*1ed0*/  @P1 MOV R17, R13 ;  /* 0x0000000d00111202 */ /* 0x000fe20000000f00 */
[----:B------:R-:W-:Y:S01]  /*1ee0*/  @P0 IMAD.MOV.U32 R17, RZ, RZ, R12 ;  /* 0x000000ffff110224 */ /* 0x000fe200078e000c */
[----:B------:R-:W-:Y:S01]  /*1ef0*/  ISETP.EQ.AND P0, PT, R19, 0x8, PT ;  /* 0x000000081300780c */ /* 0x000fe20003f02270 */
[----:B------:R-:W-:Y:S01]  /*1f00*/  @P3 IMAD.MOV.U32 R17, RZ, RZ, R7 ;  /* 0x000000ffff113224 */ /* 0x000fe200078e0007 */
[----:B------:R-:W-:Y:S01]  /*1f10*/  LOP3.LUT R18, R18, 0x1f, RZ, 0xc0, !PT ;  /* 0x0000001f12127812 */ /* 0x000fe200078ec0ff */
[----:B------:R-:W-:Y:S02]  /*1f20*/  @P5 IMAD.MOV.U32 R17, RZ, RZ, R6 ;  /* 0x000000ffff115224 */ /* 0x000fe400078e0006 */
[----:B------:R-:W-:Y:S01]  /*1f30*/  @P4 IMAD.MOV.U32 R17, RZ, RZ, R5 ;  /* 0x000000ffff114224 */ /* 0x000fe200078e0005 */
[----:B------:R-:W-:-:S07]  /*1f40*/  SHF.L.W.U32.HI R21, R16, R18, R21 ;  /* 0x0000001210157219 */ /* 0x000fce0000010e15 */
[----:B------:R-:W-:-:S05]  /*1f50*/  @P0 IMAD.MOV.U32 R17, RZ, RZ, R23 ;  /* 0x000000ffff110224 */ /* 0x000fca00078e0017 */
[----:B------:R-:W-:-:S07]  /*1f60*/  SHF.L.W.U32.HI R16, R17, R18, R16 ;  /* 0x0000001211107219 */ /* 0x000fce0000010e10 */
.L_x_23:
[----:B------:R-:W-:Y:S05]  /*1f70*/  BSYNC.RECONVERGENT B1 ;  /* 0x0000000000017941 */ /* 0x000fea0003800200 */
.L_x_22:
[C---:B------:R-:W-:Y:S01]  /*1f80*/  SHF.L.W.U32.HI R23, R16.reuse, 0x2, R21 ;  /* 0x0000000210177819 */ /* 0x040fe20000010e15 */
[----:B------:R-:W-:Y:S01]  /*1f90*/  IMAD.SHL.U32 R16, R16, 0x4, RZ ;  /* 0x0000000410107824 */ /* 0x000fe200078e00ff */
[----:B------:R-:W-:Y:S01]  /*1fa0*/  UMOV UR4, 0x54442d19 ;  /* 0x54442d1900047882 */ /* 0x000fe20000000000 */
[----:B------:R-:W-:Y:S01]  /*1fb0*/  UMOV UR5, 0x3bf921fb ;  /* 0x3bf921fb00057882 */ /* 0x000fe20000000000 */
[----:B------:R-:W-:Y:S02]  /*1fc0*/  SHF.R.S32.HI R17, RZ, 0x1f, R23 ;  /* 0x0000001fff117819 */ /* 0x000fe40000011417 */
[----:B------:R-:W-:Y:S02]  /*1fd0*/  SHF.R.U32.HI R24, RZ, 0x1e, R21 ;  /* 0x0000001eff187819 */ /* 0x000fe40000011615 */
[C---:B------:R-:W-:Y:S02]  /*1fe0*/  LOP3.LUT R16, R17.reuse, R16, RZ, 0x3c, !PT ;  /* 0x0000001011107212 */ /* 0x040fe400078e3cff */
[----:B------:R-:W-:-:S02]  /*1ff0*/  LOP3.LUT R17, R17, R23, RZ, 0x3c, !PT ;  /* 0x0000001711117212 */ /* 0x000fc400078e3cff */
[----:B------:R-:W-:Y:S02]  /*2000*/  ISETP.GE.AND P1, PT, R20, RZ, PT ;  /* 0x000000ff1400720c */ /* 0x000fe40003f26270 */
[C---:B------:R-:W-:Y:S02]  /*2010*/  LOP3.LUT R20, R23.reuse, R20, RZ, 0x3c, !PT ;  /* 0x0000001417147212 */ /* 0x040fe400078e3cff */
[----:B------:R-:W0:Y:S01]  /*2020*/  I2F.F64.S64 R16, R16 ;  /* 0x0000001000107312 */ /* 0x000e220000301c00 */
[----:B------:R-:W-:Y:S02]  /*2030*/  LEA.HI R23, R23, R24, RZ, 0x1 ;  /* 0x0000001817177211 */ /* 0x000fe400078f08ff */
[----:B------:R-:W-:-:S03]  /*2040*/  ISETP.GE.AND P0, PT, R20, RZ, PT ;  /* 0x000000ff1400720c */ /* 0x000fc60003f06270 */
[----:B------:R-:W-:-:S05]  /*2050*/  IMAD.MOV R20, RZ, RZ, -R23 ;  /* 0x000000ffff147224 */ /* 0x000fca00078e0a17 */
[----:B------:R-:W-:Y:S01]  /*2060*/  @!P1 MOV R23, R20 ;  /* 0x0000001400179202 */ /* 0x000fe20000000f00 */
[----:B0-----:R-:W-:-:S10]  /*2070*/  DMUL R18, R16, UR4 ;  /* 0x0000000410127c28 */ /* 0x001fd40008000000 */
[----:B------:R-:W0:Y:S02]  /*2080*/  F2F.F32.F64 R18, R18 ;  /* 0x0000001200127310 */ /* 0x000e240000301000 */
[----:B0-----:R-:W-:Y:S01]  /*2090*/  FSEL R21, -R18, R18, !P0 ;  /* 0x0000001212157208 */ /* 0x001fe20004000100 */
[----:B------:R-:W-:Y:S06]  /*20a0*/  BRA `(.L_x_19) ;  /* 0x0000000000087947 */ /* 0x000fec0003800000 */
.L_x_20:
[----:B------:R-:W-:Y:S01]  /*20b0*/  FMUL R21, RZ, R20 ;  /* 0x00000014ff157220 */ /* 0x000fe20000400000 */
[----:B------:R-:W-:-:S07]  /*20c0*/  IMAD.MOV.U32 R23, RZ, RZ, RZ ;  /* 0x000000ffff177224 */ /* 0x000fce00078e00ff */
.L_x_19:
[----:B------:R-:W-:Y:S05]  /*20d0*/  BSYNC.RECONVERGENT B0 ;  /* 0x0000000000007941 */ /* 0x000fea0003800200 */
.L_x_18:
[----:B------:R-:W-:Y:S01]  /*20e0*/  LOP3.LUT R17, R23, 0x1, RZ, 0xc0, !PT ;  /* 0x0000000117117812 */ /* 0x000fe200078ec0ff */
[----:B------:R-:W-:Y:S01]  /*20f0*/  FMUL R16, R21, R21 ;  /* 0x0000001515107220 */ /* 0x000fe20000400000 */
[----:B------:R-:W-:Y:S01]  /*2100*/  IMAD.MOV.U32 R18, RZ, RZ, 0x3effffff ;  /* 0x3effffffff127424 */ /* 0x000fe200078e00ff */
[----:B------:R-:W-:Y:S01]  /*2110*/  LOP3.LUT P1, RZ, R23, 0x2, RZ, 0xc0, !PT ;  /* 0x0000000217ff7812 */ /* 0x000fe2000782c0ff */
[----:B------:R-:W-:Y:S01]  /*2120*/  UIADD3 UR7, UPT, UPT, -UR7, UR10, URZ ;  /* 0x0000000a07077290 */ /* 0x000fe2000fffe1ff */
[----:B------:R-:W-:Y:S01]  /*2130*/  ISETP.NE.U32.AND P0, PT, R17, 0x1, PT ;  /* 0x000000011100780c */ /* 0x000fe20003f05070 */
[----:B------:R-:W-:Y:S02]  /*2140*/  FFMA R17, R16, R2, -0.0013887860113754868507 ;  /* 0xbab607ed10117423 */ /* 0x000fe40000000002 */
[----:B------:R-:W-:Y:S01]  /*2150*/  UISETP.NE.AND UP0, UPT, UR7, 0x2, UPT ;  /* 0x000000020700788c */ /* 0x000fe2000bf05270 */
[----:B------:R-:W-:Y:S02]  /*2160*/  FSEL R19, R4, 0.0083327032625675201416, !P0 ;  /* 0x3c0885e404137808 */ /* 0x000fe40004000000 */
[----:B------:R-:W-:-:S02]  /*2170*/  FSEL R17, R17, -0.00019574658654164522886, !P0 ;  /* 0xb94d415311117808 */ /* 0x000fc40004000000 */
[----:B------:R-:W-:Y:S02]  /*2180*/  FSEL R21, R21, 1, P0 ;  /* 0x3f80000015157808 */ /* 0x000fe40000000000 */
[----:B------:R-:W-:Y:S01]  /*2190*/  FSEL R18, -R18, -0.16666662693023681641, !P0 ;  /* 0xbe2aaaa812127808 */ /* 0x000fe20004000100 */
[C---:B------:R-:W-:Y:S02]  /*21a0*/  FFMA R17, R16.reuse, R17, R19 ;  /* 0x0000001110117223 */ /* 0x040fe40000000013 */
[C---:B------:R-:W-:Y:S02]  /*21b0*/  FFMA R4, R16.reuse, R21, RZ ;  /* 0x0000001510047223 */ /* 0x040fe400000000ff */
[----:B------:R-:W-:-:S04]  /*21c0*/  FFMA R17, R16, R17, R18 ;  /* 0x0000001110117223 */ /* 0x000fc80000000012 */
        /* <DEDUP_REMOVED lines=12> */
[----:B------:R-:W-:-:S04]  /*2290*/  FSETP.GE.AND P0, PT, |R4|, 105615, PT ;  /* 0x47ce47800400780b */ /* 0x000fc80003f06200 */
[----:B------:R-:W-:Y:S01]  /*22a0*/  P2R R17, PR, RZ, 0x1 ;  /* 0x00000001ff117803 */ /* 0x000fe20000000000 */
[----:B------:R-:W0:Y:S02]  /*22b0*/  F2I.NTZ R23, R23 ;  /* 0x0000001700177305 */ /* 0x000e240000203100 */
[----:B0-----:R-:W-:Y:S01]  /*22c0*/  I2FP.F32.S32 R21, R23 ;  /* 0x0000001700157245 */ /* 0x001fe20000201400 */
[----:B------:R-:W-:-:S04]  /*22d0*/  IMAD.MOV.U32 R20, RZ, RZ, R23 ;  /* 0x000000ffff147224 */ /* 0x000fc800078e0017 */
[----:B------:R-:W-:-:S04]  /*22e0*/  FFMA R16, R21, -1.5707962512969970703, R4 ;  /* 0xbfc90fda15107823 */ /* 0x000fc80000000004 */
[----:B------:R-:W-:-:S04]  /*22f0*/  FFMA R16, R21, -7.5497894158615963534e-08, R16 ;  /* 0xb3a2216815107823 */ /* 0x000fc80000000010 */
[----:B------:R-:W-:-:S04]  /*2300*/  FFMA R21, R21, -5.3903029534742383927e-15, R16 ;  /* 0xa7c234c515157823 */ /* 0x000fc80000000010 */
[----:B------:R-:W-:Y:S01]  /*2310*/  IMAD.MOV.U32 R16, RZ, RZ, R21 ;  /* 0x000000ffff107224 */ /* 0x000fe200078e0015 */
        /* <DEDUP_REMOVED lines=10> */
.L_x_27:
[----:B0-----:R-:W-:Y:S01]  /*23c0*/  IMAD.U32 R17, RZ, RZ, UR9 ;  /* 0x00000009ff117e24 */ /* 0x001fe2000f8e00ff */
        /* <DEDUP_REMOVED lines=51> */
[----:B------:R-:W-:-:S02]  /*2700*/  @P4 IMAD.MOV.U32 R24, RZ, RZ, R23 ;  /* 0x000000ffff184224 */ /* 0x000fc400078e0017 */
[----:B------:R-:W-:Y:S01]  /*2710*/  IMAD.MOV.U32 R18, RZ, RZ, R17 ;  /* 0x000000ffff127224 */ /* 0x000fe200078e0011 */
        /* <DEDUP_REMOVED lines=10> */
[----:B------:R-:W-:-:S04]  /*27c0*/  @P0 MOV R19, R23 ;  /* 0x0000001700130202 */ /* 0x000fc80000000f00 */
[----:B------:R-:W-:-:S07]  /*27d0*/  SHF.L.W.U32.HI R18, R19, R17, R18 ;  /* 0x0000001113127219 */ /* 0x000fce0000010e12 */
.L_x_29:
[----:B------:R-:W-:Y:S05]  /*27e0*/  BSYNC.RECONVERGENT B1 ;  /* 0x0000000000017941 */ /* 0x000fea0003800200 */
.L_x_28:
        /* <DEDUP_REMOVED lines=19> */
.L_x_26:
[----:B------:R-:W-:Y:S01]  /*2920*/  FMUL R16, RZ, R4 ;  /* 0x00000004ff107220 */ /* 0x000fe20000400000 */
[----:B------:R-:W-:-:S07]  /*2930*/  IMAD.MOV.U32 R23, RZ, RZ, RZ ;  /* 0x000000ffff177224 */ /* 0x000fce00078e00ff */
.L_x_25:
[----:B------:R-:W-:Y:S05]  /*2940*/  BSYNC.RECONVERGENT B0 ;  /* 0x0000000000007941 */ /* 0x000fea0003800200 */
.L_x_24:
[----:B------:R-:W-:Y:S01]  /*2950*/  FMUL R17, R16, R16 ;  /* 0x0000001010117220 */ /* 0x000fe20000400000 */
[----:B------:R-:W-:Y:S01]  /*2960*/  LOP3.LUT R19, R23, 0x1, RZ, 0xc0, !PT ;  /* 0x0000000117137812 */ /* 0x000fe200078ec0ff */
[----:B------:R-:W0:Y:S01]  /*2970*/  LDCU UR5, c[0x3][0x2c] ;  /* 0x00c00580ff0577ac */ /* 0x000e220008000800 */
[----:B------:R-:W-:Y:S01]  /*2980*/  FSETP.GE.AND P2, PT, |R4|, 105615, PT ;  /* 0x47ce47800400780b */ /* 0x000fe20003f46200 */
[----:B------:R-:W-:Y:S01]  /*2990*/  FFMA R18, R17, R2, -0.0013887860113754868507 ;  /* 0xbab607ed11127423 */ /* 0x000fe20000000002 */
[----:B------:R-:W-:Y:S01]  /*29a0*/  ISETP.NE.U32.AND P0, PT, R19, 0x1, PT ;  /* 0x000000011300780c */ /* 0x000fe20003f05070 */
[----:B------:R-:W-:Y:S01]  /*29b0*/  VIADD R19, R23, 0x1 ;  /* 0x0000000117137836 */ /* 0x000fe20000000000 */
[----:B------:R-:W-:Y:S02]  /*29c0*/  BSSY.RECONVERGENT B0, `(.L_x_30) ;  /* 0x0000069000007945 */ /* 0x000fe40003800200 */
[----:B------:R-:W-:Y:S02]  /*29d0*/  FSEL R18, R18, -0.00019574658654164522886, P0 ;  /* 0xb94d415312127808 */ /* 0x000fe40000000000 */
[----:B------:R-:W-:-:S02]  /*29e0*/  FSEL R24, R3, 0.041666727513074874878, !P0 ;  /* 0x3d2aaabb03187808 */ /* 0x000fc40004000000 */
[----:B------:R-:W-:Y:S02]  /*29f0*/  LOP3.LUT P1, RZ, R19, 0x2, RZ, 0xc0, !PT ;  /* 0x0000000213ff7812 */ /* 0x000fe4000782c0ff */
[----:B------:R-:W-:Y:S01]  /*2a00*/  FSEL R19, -R0, -0.4999999701976776123, !P0 ;  /* 0xbeffffff00137808 */ /* 0x000fe20004000100 */
        /* <DEDUP_REMOVED lines=10> */
[----:B------:R-:W0:Y:S01]  /*2ab0*/  LDC.64 R16, c[0x4][RZ] ;  /* 0x01000000ff107b82 */ /* 0x000e220000000a00 */
[----:B------:R-:W-:Y:S01]  /*2ac0*/  IMAD.SHL.U32 R18, R4, 0x100, RZ ;  /* 0x0000010004127824 */ /* 0x000fe200078e00ff */
[----:B------:R-:W-:Y:S01]  /*2ad0*/  MOV R25, RZ ;  /* 0x000000ff00197202 */ /* 0x000fe20000000f00 */
[----:B------:R-:W-:Y:S01]  /*2ae0*/  IMAD.MOV.U32 R23, RZ, RZ, RZ ;  /* 0x000000ffff177224 */ /* 0x000fe200078e00ff */
[----:B------:R-:W-:Y:S02]  /*2af0*/  UMOV UR4, URZ ;  /* 0x000000ff00047c82 */ /* 0x000fe40008000000 */
[----:B------:R-:W-:-:S07]  /*2b00*/  LOP3.LUT R27, R18, 0x80000000, RZ, 0xfc, !PT ;  /* 0x80000000121b7812 */ /* 0x000fce00078efcff */
.L_x_33:
[----:B0-----:R-:W-:-:S06]  /*2b10*/  IMAD.WIDE.U32 R18, R25, 0x4, R16 ;  /* 0x0000000419127825 */ /* 0x001fcc00078e0010 */
[----:B------:R-:W2:Y:S01]  /*2b20*/  LDG.E.CONSTANT R18, desc[UR12][R18.64] ;  /* 0x0000000c12127981 */ /* 0x000ea2000c1e9900 */
[C---:B------:R-:W-:Y:S02]  /*2b30*/  IMAD.SHL.U32 R24, R25.reuse, 0x4, RZ ;  /* 0x0000000419187824 */ /* 0x040fe400078e00ff */
[----:B------:R-:W-:-:S03]  /*2b40*/  VIADD R25, R25, 0x1 ;  /* 0x0000000119197836 */ /* 0x000fc60000000000 */
[C---:B------:R-:W-:Y:S02]  /*2b50*/  ISETP.EQ.AND P0, PT, R24.reuse, RZ, PT ;  /* 0x000000ff1800720c */ /* 0x040fe40003f02270 */
[C---:B------:R-:W-:Y:S02]  /*2b60*/  ISETP.EQ.AND P5, PT, R24.reuse, 0x4, PT ;  /* 0x000000041800780c */ /* 0x040fe40003fa2270 */
[C---:B------:R-:W-:Y:S02]  /*2b70*/  ISETP.EQ.AND P4, PT, R24.reuse, 0x8, PT ;  /* 0x000000081800780c */ /* 0x040fe40003f82270 */
[C---:B------:R-:W-:Y:S02]  /*2b80*/  ISETP.EQ.AND P3, PT, R24.reuse, 0xc, PT ;  /* 0x0000000c1800780c */ /* 0x040fe40003f62270 */
[C---:B------:R-:W-:Y:S02]  /*2b90*/  ISETP.EQ.AND P2, PT, R24.reuse, 0x10, PT ;  /* 0x000000101800780c */ /* 0x040fe40003f42270 */
[----:B------:R-:W-:Y:S01]  /*2ba0*/  ISETP.EQ.AND P1, PT, R24, 0x14, PT ;  /* 0x000000141800780c */ /* 0x000fe20003f22270 */
[----:B--2---:R-:W-:-:S03]  /*2bb0*/  IMAD.WIDE.U32 R20, R18, R27, RZ ;  /* 0x0000001b12147225 */ /* 0x004fc600078e00ff */
[----:B------:R-:W-:-:S04]  /*2bc0*/  IADD3 R20, P6, PT, R20, R23, RZ ;  /* 0x0000001714147210 */ /* 0x000fc80007fde0ff */
[----:B------:R-:W-:Y:S01]  /*2bd0*/  IADD3.X R23, PT, PT, R21, UR4, RZ, P6, !PT ;  /* 0x0000000415177c10 */ /* 0x000fe2000b7fe4ff */
[--C-:B------:R-:W-:Y:S01]  /*2be0*/  @P0 IMAD.MOV.U32 R14, RZ, RZ, R20.reuse ;  /* 0x000000ffff0e0224 */ /* 0x100fe200078e0014 */
[----:B------:R-:W-:Y:S01]  /*2bf0*/  ISETP.NE.AND P6, PT, R25, 0x6, PT ;  /* 0x000000061900780c */ /* 0x000fe20003fc5270 */
[--C-:B------:R-:W-:Y:S02]  /*2c00*/  @P5 IMAD.MOV.U32 R13, RZ, RZ, R20.reuse ;  /* 0x000000ffff0d5224 */ /* 0x100fe400078e0014 */
[----:B------:R-:W-:Y:S01]  /*2c10*/  @P1 MOV R5, R20 ;  /* 0x0000001400051202 */ /* 0x000fe20000000f00 */
[--C-:B------:R-:W-:Y:S02]  /*2c20*/  @P4 IMAD.MOV.U32 R12, RZ, RZ, R20.reuse ;  /* 0x000000ffff0c4224 */ /* 0x100fe400078e0014 */
[--C-:B------:R-:W-:Y:S02]  /*2c30*/  @P3 IMAD.MOV.U32 R7, RZ, RZ, R20.reuse ;  /* 0x000000ffff073224 */ /* 0x100fe400078e0014 */
[----:B------:R-:W-:-:S05]  /*2c40*/  @P2 IMAD.MOV.U32 R6, RZ, RZ, R20 ;  /* 0x000000ffff062224 */ /* 0x000fca00078e0014 */
[----:B------:R-:W-:Y:S05]  /*2c50*/  @P6 BRA `(.L_x_33) ;  /* 0xfffffffc00ac6947 */ /* 0x000fea000383ffff */
        /* <DEDUP_REMOVED lines=41> */
.L_x_35:
[----:B------:R-:W-:Y:S05]  /*2ef0*/  BSYNC.RECONVERGENT B1 ;  /* 0x0000000000017941 */ /* 0x000fea0003800200 */
.L_x_34:
        /* <DEDUP_REMOVED lines=19> */
.L_x_32:
[----:B------:R-:W-:Y:S01]  /*3030*/  FMUL R21, RZ, R4 ;  /* 0x00000004ff157220 */ /* 0x000fe20000400000 */
[----:B------:R-:W-:-:S07]  /*3040*/  IMAD.MOV.U32 R20, RZ, RZ, RZ ;  /* 0x000000ffff147224 */ /* 0x000fce00078e00ff */
.L_x_31:
[----:B------:R-:W-:Y:S05]  /*3050*/  BSYNC.RECONVERGENT B0 ;  /* 0x0000000000007941 */ /* 0x000fea0003800200 */
.L_x_30:
[----:B------:R-:W-:Y:S01]  /*3060*/  FMUL R17, R21, R21 ;  /* 0x0000001515117220 */ /* 0x000fe20000400000 */
[C---:B------:R-:W-:Y:S02]  /*3070*/  LOP3.LUT R4, R20.reuse, 0x1, RZ, 0xc0, !PT ;  /* 0x0000000114047812 */ /* 0x040fe400078ec0ff */
[----:B------:R-:W-:Y:S01]  /*3080*/  LOP3.LUT P1, RZ, R20, 0x2, RZ, 0xc0, !PT ;  /* 0x0000000214ff7812 */ /* 0x000fe2000782c0ff */
[----:B------:R-:W-:Y:S01]  /*3090*/  FFMA R2, R17, R2, -0.0013887860113754868507 ;  /* 0xbab607ed11027423 */ /* 0x000fe20000000002 */
[----:B------:R-:W-:-:S04]  /*30a0*/  ISETP.NE.U32.AND P0, PT, R4, 0x1, PT ;  /* 0x000000010400780c */ /* 0x000fc80003f05070 */
[----:B------:R-:W-:Y:S02]  /*30b0*/  FSEL R16, R3, 0.041666727513074874878, P0 ;  /* 0x3d2aaabb03107808 */ /* 0x000fe40000000000 */
[----:B------:R-:W-:Y:S02]  /*30c0*/  FSEL R4, R2, -0.00019574658654164522886, !P0 ;  /* 0xb94d415302047808 */ /* 0x000fe40004000000 */
[----:B------:R-:W-:Y:S02]  /*30d0*/  FSEL R2, R21, 1, P0 ;  /* 0x3f80000015027808 */ /* 0x000fe40000000000 */
[----:B------:R-:W-:Y:S01]  /*30e0*/  FSEL R19, -R0, -0.4999999701976776123, P0 ;  /* 0xbeffffff00137808 */ /* 0x000fe20000000100 */
[C---:B------:R-:W-:Y:S02]  /*30f0*/  FFMA R4, R17.reuse, R4, R16 ;  /* 0x0000000411047223 */ /* 0x040fe40000000010 */
[C---:B------:R-:W-:Y:S02]  /*3100*/  FFMA R3, R17.reuse, R2, RZ ;  /* 0x0000000211037223 */ /* 0x040fe400000000ff */
[----:B------:R-:W-:-:S04]  /*3110*/  FFMA R4, R17, R4, R19 ;  /* 0x0000000411047223 */ /* 0x000fc80000000013 */
[----:B------:R-:W-:-:S04]  /*3120*/  FFMA R3, R3, R4, R2 ;  /* 0x0000000403037223 */ /* 0x000fc80000000002 */
[----:B------:R-:W-:-:S04]  /*3130*/  @P1 FADD R3, RZ, -R3 ;  /* 0x80000003ff031221 */ /* 0x000fc80000000000 */
[----:B------:R-:W-:-:S07]  /*3140*/  FFMA R22, R3, UR5, R22 ;  /* 0x0000000503167c23 */ /* 0x000fce0008000016 */
.L_x_11:
[----:B------:R-:W0:Y:S01]  /*3150*/  S2UR UR5, SR_CgaCtaId ;  /* 0x00000000000579c3 */ /* 0x000e220000008800 */
[----:B------:R-:W-:Y:S01]  /*3160*/  UMOV UR4, 0x400 ;  /* 0x0000040000047882 */ /* 0x000fe20000000000 */
[----:B------:R-:W1:Y:S01]  /*3170*/  LDCU UR7, c[0x0][0x384] ;  /* 0x00007080ff0777ac */ /* 0x000e620008000800 */
[----:B0-----:R-:W-:-:S09]  /*3180*/  ULEA UR4, UR5, UR4, 0x18 ;  /* 0x0000000405047291 */ /* 0x001fd2000f8ec0ff */
[----:B------:R2:W-:Y:S04]  /*3190*/  STS [UR4+0xc], R11 ;  /* 0x00000c0bff007988 */ /* 0x0005e80008000804 */
[----:B------:R2:W-:Y:S01]  /*31a0*/  STS [UR4+0x10], R22 ;  /* 0x00001016ff007988 */ /* 0x0005e20008000804 */
[----:B------:R-:W-:-:S04]  /*31b0*/  ULOP3.LUT UR4, UR6, 0xfffffffc, URZ, 0xc0, !UPT ;  /* 0xfffffffc06047892 */ /* 0x000fc8000f8ec0ff */
[----:B------:R-:W-:-:S04]  /*31c0*/  UIADD3 UR4, UPT, UPT, -UR4, UR10, URZ ;  /* 0x0000000a04047290 */ /* 0x000fc8000fffe1ff */
[----:B-12---:R-:W-:-:S12]  /*31d0*/  UIADD3 UR7, UPT, UPT, UR4, UR7, URZ ;  /* 0x0000000704077290 */ /* 0x006fd8000fffe0ff */
.L_x_0:
[----:B------:R-:W-:-:S09]  /*31e0*/  UISETP.GE.AND UP0, UPT, UR7, UR10, UPT ;  /* 0x0000000a0700728c */ /* 0x000fd2000bf06270 */
[----:B------:R-:W-:Y:S05]  /*31f0*/  BRA.U UP0, `(.L_x_36) ;  /* 0x0000003d00147547 */ /* 0x000fea000b800000 */
.L_x_77:
[----:B------:R-:W-:Y:S01]  /*3200*/  USHF.L.U32 UR8, UR4, 0x4, URZ ;  /* 0x0000000404087899 */ /* 0x000fe200080006ff */
[----:B------:R-:W-:Y:S01]  /*3210*/  BSSY.RECONVERGENT B0, `(.L_x_37) ;  /* 0x0000073000007945 */ /* 0x000fe20003800200 */
[----:B------:R-:W-:-:S10]  /*3220*/  IMAD.U32 R4, RZ, RZ, UR4 ;  /* 0x00000004ff047e24 */ /* 0x000fd4000f8e00ff */
[----:B------:R-:W1:Y:S01]  /*3230*/  LDCU.64 UR10, c[0x3][UR8] ;  /* 0x00c00000080a77ac */ /* 0x000e620008000a00 */
[----:B------:R-:W2:Y:S01]  /*3240*/  LDCU.64 UR14, c[0x3][UR8+0x8] ;  /* 0x00c00100080e77ac */ /* 0x000ea20008000a00 */
[----:B-1----:R-:W-:-:S04]  /*3250*/  FMUL R3, R9, UR11 ;  /* 0x0000000b09037c20 */ /* 0x002fc80008400000 */
[----:B------:R-:W-:-:S04]  /*3260*/  FFMA R3, R8, UR10, R3 ;  /* 0x0000000a08037c23 */ /* 0x000fc80008000003 */
[----:B--2---:R-:W-:-:S04]  /*3270*/  FFMA R3, R10, UR14, R3 ;  /* 0x0000000e0a037c23 */ /* 0x004fc80008000003 */
[----:B------:R-:W-:-:S04]  /*3280*/  FMUL R20, R3, 6.2831854820251464844 ;  /* 0x40c90fdb03147820 */ /* 0x000fc80000400000 */
[C---:B------:R-:W-:Y:S01]  /*3290*/  FMUL R0, R20.reuse, 0.63661974668502807617 ;  /* 0x3f22f98314007820 */ /* 0x040fe20000400000 */
[----:B------:R-:W-:-:S05]  /*32a0*/  FSETP.GE.AND P5, PT, |R20|, 105615, PT ;  /* 0x47ce47801400780b */ /* 0x000fca0003fa6200 */
        /* <DEDUP_REMOVED lines=12> */
[----:B------:R-:W-:Y:S01]  /*3370*/  SHF.L.U32 R0, R20, 0x8, RZ ;  /* 0x0000000814007819 */ /* 0x000fe200000006ff */
[----:B------:R-:W-:Y:S01]  /*3380*/  IMAD.MOV.U32 R17, RZ, RZ, RZ ;  /* 0x000000ffff117224 */ /* 0x000fe200078e00ff */
[----:B------:R-:W1:Y:S01]  /*3390*/  LDCU.64 UR10, c[0x4][URZ] ;  /* 0x01000000ff0a77ac */ /* 0x000e620008000a00 */
[----:B------:R-:W-:Y:S01]  /*33a0*/  IMAD.MOV.U32 R24, RZ, RZ, RZ ;  /* 0x000000ffff187224 */ /* 0x000fe200078e00ff */
[----:B------:R-:W-:Y:S01]  /*33b0*/  LOP3.LUT R23, R0, 0x80000000, RZ, 0xfc, !PT ;  /* 0x8000000000177812 */ /* 0x000fe200078efcff */
[----:B------:R-:W-:Y:S01]  /*33c0*/  UMOV UR6, URZ ;  /* 0x000000ff00067c82 */ /* 0x000fe20008000000 */
[----:B------:R-:W-:-:S05]  /*33d0*/  UMOV UR5, URZ ;  /* 0x000000ff00057c82 */ /* 0x000fca0008000000 */
.L_x_39:
[----:B-1----:R-:W-:Y:S02]  /*33e0*/  IMAD.U32 R2, RZ, RZ, UR10 ;  /* 0x0000000aff027e24 */ /* 0x002fe4000f8e00ff */
        /* <DEDUP_REMOVED lines=25> */
[----:B------:R-:W-:-:S05]  /*3580*/  LOP3.LUT R0, R2, 0xe0, RZ, 0xc0, !PT ;  /* 0x000000e002007812 */ /* 0x000fca00078ec0ff */
        /* <DEDUP_REMOVED lines=8> */
[----:B------:R-:W-:-:S03]  /*3610*/  ISETP.EQ.AND P1, PT, R19, -0x4, PT ;  /* 0xfffffffc1300780c */ /* 0x000fc60003f22270 */
[--C-:B------:R-:W-:Y:S01]  /*3620*/  @P0 IMAD.MOV.U32 R0, RZ, RZ, R14.reuse ;  /* 0x000000ffff000224 */ /* 0x100fe200078e000e */
[C---:B------:R-:W-:Y:S01]  /*3630*/  ISETP.EQ.AND P0, PT, R19.reuse, RZ, PT ;  /* 0x000000ff1300720c */ /* 0x040fe20003f02270 */
[----:B------:R-:W-:Y:S01]  /*3640*/  @P6 IMAD.MOV.U32 R3, RZ, RZ, R14 ;  /* 0x000000ffff036224 */ /* 0x000fe200078e000e */
[----:B------:R-:W-:Y:S01]  /*3650*/  @P6 MOV R0, R13 ;  /* 0x0000000d00006202 */ /* 0x000fe20000000f00 */
[----:B------:R-:W-:Y:S01]  /*3660*/  @P4 IMAD.MOV.U32 R3, RZ, RZ, R13 ;  /* 0x000000ffff034224 */ /* 0x000fe200078e000d */
[----:B------:R-:W-:Y:S01]  /*3670*/  ISETP.EQ.AND P6, PT, R19, 0x4, PT ;  /* 0x000000041300780c */ /* 0x000fe20003fc2270 */
[----:B------:R-:W-:Y:S02]  /*3680*/  @P3 IMAD.MOV.U32 R3, RZ, RZ, R12 ;  /* 0x000000ffff033224 */ /* 0x000fe400078e000c */
[----:B------:R-:W-:Y:S01]  /*3690*/  @P2 IMAD.MOV.U32 R3, RZ, RZ, R7 ;  /* 0x000000ffff032224 */ /* 0x000fe200078e0007 */
[----:B------:R-:W-:Y:S01]  /*36a0*/  P2R R18, PR, RZ, 0x40 ;  /* 0x00000040ff127803 */ /* 0x000fe20000000000 */
[----:B------:R-:W-:-:S02]  /*36b0*/  @P1 IMAD.MOV.U32 R3, RZ, RZ, R6 ;  /* 0x000000ffff031224 */ /* 0x000fc400078e0006 */
[----:B------:R-:W-:Y:S02]  /*36c0*/  @P4 IMAD.MOV.U32 R0, RZ, RZ, R12 ;  /* 0x000000ffff004224 */ /* 0x000fe400078e000c */
[----:B------:R-:W-:Y:S02]  /*36d0*/  @P0 IMAD.MOV.U32 R3, RZ, RZ, R5 ;  /* 0x000000ffff030224 */ /* 0x000fe400078e0005 */
[----:B------:R-:W-:Y:S02]  /*36e0*/  @P3 IMAD.MOV.U32 R0, RZ, RZ, R7 ;  /* 0x000000ffff003224 */ /* 0x000fe400078e0007 */
[--C-:B------:R-:W-:Y:S01]  /*36f0*/  @P6 IMAD.MOV.U32 R3, RZ, RZ, R17.reuse ;  /* 0x000000ffff036224 */ /* 0x100fe200078e0011 */
[----:B------:R-:W-:Y:S01]  /*3700*/  LOP3.LUT P6, RZ, R2, 0x1f, RZ, 0xc0, !PT ;  /* 0x0000001f02ff7812 */ /* 0x000fe200078cc0ff */
[----:B------:R-:W-:Y:S01]  /*3710*/  @P2 IMAD.MOV.U32 R0, RZ, RZ, R6 ;  /* 0x000000ffff002224 */ /* 0x000fe200078e0006 */
[----:B------:R-:W-:Y:S01]  /*3720*/  @P1 MOV R0, R5 ;  /* 0x0000000500001202 */ /* 0x000fe20000000f00 */
[----:B------:R-:W-:-:S10]  /*3730*/  @P0 IMAD.MOV.U32 R0, RZ, RZ, R17 ;  /* 0x000000ffff000224 */ /* 0x000fd400078e0011 */
[----:B------:R-:W-:Y:S05]  /*3740*/  @!P6 BRA `(.L_x_41) ;  /* 0x000000000030e947 */ /* 0x000fea0003800000 */
[----:B------:R-:W-:Y:S01]  /*3750*/  @P4 IMAD.MOV.U32 R18, RZ, RZ, R14 ;  /* 0x000000ffff124224 */ /* 0x000fe200078e000e */
[C---:B------:R-:W-:Y:S01]  /*3760*/  ISETP.EQ.AND P6, PT, R19.reuse, 0x4, PT ;  /* 0x000000041300780c */ /* 0x040fe20003fc2270 */
[----:B------:R-:W-:Y:S01]  /*3770*/  @P3 IMAD.MOV.U32 R18, RZ, RZ, R13 ;  /* 0x000000ffff123224 */ /* 0x000fe200078e000d */
[----:B------:R-:W-:Y:S01]  /*3780*/  LOP3.LUT R2, R2, 0x1f, RZ, 0xc0, !PT ;  /* 0x0000001f02027812 */ /* 0x000fe200078ec0ff */
[----:B------:R-:W-:Y:S01]  /*3790*/  @P2 IMAD.MOV.U32 R18, RZ, RZ, R12 ;  /* 0x000000ffff122224 */ /* 0x000fe200078e000c */
[----:B------:R-:W-:Y:S01]  /*37a0*/  ISETP.EQ.AND P2, PT, R19, 0x8, PT ;  /* 0x000000081300780c */ /* 0x000fe20003f42270 */
[----:B------:R-:W-:Y:S01]  /*37b0*/  @P1 IMAD.MOV.U32 R18, RZ, RZ, R7 ;  /* 0x000000ffff121224 */ /* 0x000fe200078e0007 */
[----:B------:R-:W-:Y:S02]  /*37c0*/  @P0 MOV R18, R6 ;  /* 0x0000000600120202 */ /* 0x000fe40000000f00 */
[----:B------:R-:W-:-:S05]  /*37d0*/  SHF.L.W.U32.HI R0, R3, R2, R0 ;  /* 0x0000000203007219 */ /* 0x000fca0000010e00 */
[----:B------:R-:W-:-:S04]  /*37e0*/  @P6 IMAD.MOV.U32 R18, RZ, RZ, R5 ;  /* 0x000000ffff126224 */ /* 0x000fc800078e0005 */
[----:B------:R-:W-:-:S05]  /*37f0*/  @P2 IMAD.MOV.U32 R18, RZ, RZ, R17 ;  /* 0x000000ffff122224 */ /* 0x000fca00078e0011 */
[----:B------:R-:W-:-:S07]  /*3800*/  SHF.L.W.U32.HI R3, R18, R2, R3 ;  /* 0x0000000212037219 */ /* 0x000fce0000010e03 */
.L_x_41:
[----:B------:R-:W-:Y:S05]  /*3810*/  BSYNC.RECONVERGENT B1 ;  /* 0x0000000000017941 */ /* 0x000fea0003800200 */
.L_x_40:
        /* <DEDUP_REMOVED lines=18> */
.L_x_38:
[----:B------:R-:W-:Y:S05]  /*3940*/  BSYNC.RECONVERGENT B0 ;  /* 0x0000000000007941 */ /* 0x000fea0003800200 */
.L_x_37:
[C---:B------:R-:W-:Y:S01]  /*3950*/  LOP3.LUT R2, R0.reuse, 0x1, RZ, 0xc0, !PT ;  /* 0x0000000100027812 */ /* 0x040fe200078ec0ff */
[----:B------:R-:W-:Y:S02]  /*3960*/  IMAD.MOV.U32 R3, RZ, RZ, 0x37cbac00 ;  /* 0x37cbac00ff037424 */ /* 0x000fe400078e00ff */
[C---:B------:R-:W-:Y:S01]  /*3970*/  FMUL R18, R17.reuse, R17 ;  /* 0x0000001111127220 */ /* 0x040fe20000400000 */
[----:B------:R-:W-:Y:S01]  /*3980*/  IADD3 R24, PT, PT, R0, 0x1, RZ ;  /* 0x0000000100187810 */ /* 0x000fe20007ffe0ff */
[----:B------:R-:W-:Y:S01]  /*3990*/  IMAD.MOV.U32 R0, RZ, RZ, 0x3e2aaaa8 ;  /* 0x3e2aaaa8ff007424 */ /* 0x000fe200078e00ff */
[----:B------:R-:W-:Y:S01]  /*39a0*/  ISETP.NE.U32.AND P0, PT, R2, 0x1, PT ;  /* 0x000000010200780c */ /* 0x000fe20003f05070 */
[----:B------:R-:W-:Y:S01]  /*39b0*/  FFMA R19, R18, R3, -0.0013887860113754868507 ;  /* 0xbab607ed12137423 */ /* 0x000fe20000000003 */
[----:B------:R-:W-:Y:S01]  /*39c0*/  IMAD.MOV.U32 R2, RZ, RZ, 0x3c0885e4 ;  /* 0x3c0885e4ff027424 */ /* 0x000fe200078e00ff */
[----:B------:R-:W-:Y:S01]  /*39d0*/  LOP3.LUT P1, RZ, R24, 0x2, RZ, 0xc0, !PT ;  /* 0x0000000218ff7812 */ /* 0x000fe2000782c0ff */
[----:B------:R-:W-:Y:S01]  /*39e0*/  BSSY.RECONVERGENT B0, `(.L_x_42) ;  /* 0x0000067000007945 */ /* 0x000fe20003800200 */
[----:B------:R-:W-:-:S02]  /*39f0*/  FSEL R17, R17, 1, !P0 ;  /* 0x3f80000011117808 */ /* 0x000fc40004000000 */
[----:B------:R-:W-:Y:S02]  /*3a00*/  FSEL R19, R19, -0.00019574658654164522886, P0 ;  /* 0xb94d415313137808 */ /* 0x000fe40000000000 */
[----:B------:R-:W-:Y:S01]  /*3a10*/  FSEL R23, R2, 0.041666727513074874878, !P0 ;  /* 0x3d2aaabb02177808 */ /* 0x000fe20004000000 */
[----:B------:R-:W-:Y:S01]  /*3a20*/  FFMA R24, R18, R17, RZ ;  /* 0x0000001112187223 */ /* 0x000fe200000000ff */
[----:B------:R-:W-:-:S03]  /*3a30*/  FSEL R26, -R0, -0.4999999701976776123, !P0 ;  /* 0xbeffffff001a7808 */ /* 0x000fc60004000100 */
[----:B------:R-:W-:-:S04]  /*3a40*/  FFMA R19, R18, R19, R23 ;  /* 0x0000001312137223 */ /* 0x000fc80000000017 */
[----:B------:R-:W-:-:S04]  /*3a50*/  FFMA R19, R18, R19, R26 ;  /* 0x0000001312137223 */ /* 0x000fc8000000001a */
        /* <DEDUP_REMOVED lines=8> */
[----:B------:R-:W-:Y:S01]  /*3ae0*/  IMAD.SHL.U32 R16, R20, 0x100, RZ ;  /* 0x0000010014107824 */ /* 0x000fe200078e00ff */
[----:B------:R-:W-:Y:S01]  /*3af0*/  UMOV UR5, URZ ;  /* 0x000000ff00057c82 */ /* 0x000fe20008000000 */
[----:B------:R-:W-:Y:S02]  /*3b00*/  IMAD.MOV.U32 R21, RZ, RZ, RZ ;  /* 0x000000ffff157224 */ /* 0x000fe400078e00ff */
[----:B------:R-:W-:Y:S01]  /*3b10*/  IMAD.MOV.U32 R23, RZ, RZ, RZ ;  /* 0x000000ffff177224 */ /* 0x000fe200078e00ff */
[----:B------:R-:W-:-:S07]  /*3b20*/  LOP3.LUT R25, R16, 0x80000000, RZ, 0xfc, !PT ;  /* 0x8000000010197812 */ /* 0x000fce00078efcff */
.L_x_44:
[----:B------:R-:W0:Y:S02]  /*3b30*/  LDC.64 R16, c[0x4][RZ] ;  /* 0x01000000ff107b82 */ /* 0x000e240000000a00 */
[----:B0-----:R-:W-:-:S05]  /*3b40*/  IMAD.WIDE.U32 R18, R23, 0x4, R16 ;  /* 0x0000000417127825 */ /* 0x001fca00078e0010 */
        /* <DEDUP_REMOVED lines=14> */
[--C-:B------:R-:W-:Y:S01]  /*3c30*/  @P4 IMAD.MOV.U32 R12, RZ, RZ, R16.reuse ;  /* 0x000000ffff0c4224 */ /* 0x100fe200078e0010 */
[----:B------:R-:W-:Y:S01]  /*3c40*/  @P0 MOV R14, R16 ;  /* 0x00000010000e0202 */ /* 0x000fe20000000f00 */
[--C-:B------:R-:W-:Y:S02]  /*3c50*/  @P3 IMAD.MOV.U32 R7, RZ, RZ, R16.reuse ;  /* 0x000000ffff073224 */ /* 0x100fe400078e0010 */
[--C-:B------:R-:W-:Y:S02]  /*3c60*/  @P2 IMAD.MOV.U32 R6, RZ, RZ, R16.reuse ;  /* 0x000000ffff062224 */ /* 0x100fe400078e0010 */
[----:B------:R-:W-:-:S06]  /*3c70*/  @P1 IMAD.MOV.U32 R5, RZ, RZ, R16 ;  /* 0x000000ffff051224 */ /* 0x000fcc00078e0010 */
        /* <DEDUP_REMOVED lines=14> */
[----:B------:R-:W-:Y:S02]  /*3d60*/  @P3 MOV R23, R14 ;  /* 0x0000000e00173202 */ /* 0x000fe40000000f00 */
[----:B------:R-:W-:Y:S01]  /*3d70*/  @P4 IMAD.MOV.U32 R16, RZ, RZ, R14 ;  /* 0x000000ffff104224 */ /* 0x000fe200078e000e */
[C---:B------:R-:W-:Y:S01]  /*3d80*/  ISETP.EQ.AND P3, PT, R19.reuse, -0x4, PT ;  /* 0xfffffffc1300780c */ /* 0x040fe20003f62270 */
[--C-:B------:R-:W-:Y:S01]  /*3d90*/  @P4 IMAD.MOV.U32 R23, RZ, RZ, R13.reuse ;  /* 0x000000ffff174224 */ /* 0x100fe200078e000d */
[----:B------:R-:W-:Y:S01]  /*3da0*/  ISETP.EQ.AND P4, PT, R19, RZ, PT ;  /* 0x000000ff1300720c */ /* 0x000fe20003f82270 */
[----:B------:R-:W-:Y:S02]  /*3db0*/  @P2 IMAD.MOV.U32 R16, RZ, RZ, R13 ;  /* 0x000000ffff102224 */ /* 0x000fe400078e000d */
[--C-:B------:R-:W-:Y:S02]  /*3dc0*/  @P2 IMAD.MOV.U32 R23, RZ, RZ, R12.reuse ;  /* 0x000000ffff172224 */ /* 0x100fe400078e000c */
[----:B------:R-:W-:-:S02]  /*3dd0*/  @P1 IMAD.MOV.U32 R16, RZ, RZ, R12 ;  /* 0x000000ffff101224 */ /* 0x000fc400078e000c */
[--C-:B------:R-:W-:Y:S01]  /*3de0*/  @P1 IMAD.MOV.U32 R23, RZ, RZ, R7.reuse ;  /* 0x000000ffff171224 */ /* 0x100fe200078e0007 */
[----:B------:R-:W-:Y:S01]  /*3df0*/  @P0 MOV R23, R6 ;  /* 0x0000000600170202 */ /* 0x000fe20000000f00 */
[----:B------:R-:W-:Y:S02]  /*3e00*/  @P0 IMAD.MOV.U32 R16, RZ, RZ, R7 ;  /* 0x000000ffff100224 */ /* 0x000fe400078e0007 */
[----:B------:R-:W-:Y:S02]  /*3e10*/  @P3 IMAD.MOV.U32 R16, RZ, RZ, R6 ;  /* 0x000000ffff103224 */ /* 0x000fe400078e0006 */
[--C-:B------:R-:W-:Y:S02]  /*3e20*/  @P3 IMAD.MOV.U32 R23, RZ, RZ, R5.reuse ;  /* 0x000000ffff173224 */ /* 0x100fe400078e0005 */
[----:B------:R-:W-:Y:S02]  /*3e30*/  @P4 IMAD.MOV.U32 R16, RZ, RZ, R5 ;  /* 0x000000ffff104224 */ /* 0x000fe400078e0005 */
[----:B------:R-:W-:-:S02]  /*3e40*/  @P4 IMAD.MOV.U32 R23, RZ, RZ, R21 ;  /* 0x000000ffff174224 */ /* 0x000fc400078e0015 */
[----:B------:R-:W-:Y:S01]  /*3e50*/  @P5 IMAD.MOV.U32 R16, RZ, RZ, R21 ;  /* 0x000000ffff105224 */ /* 0x000fe200078e0015 */
[----:B------:R-:W-:Y:S06]  /*3e60*/  @!P6 BRA `(.L_x_46) ;  /* 0x00000000002ce947 */ /* 0x000fec0003800000 */
[----:B------:R-:W-:Y:S01]  /*3e70*/  @P2 IMAD.MOV.U32 R17, RZ, RZ, R14 ;  /* 0x000000ffff112224 */ /* 0x000fe200078e000e */
[----:B------:R-:W-:Y:S01]  /*3e80*/  LOP3.LUT R18, R18, 0x1f, RZ, 0xc0, !PT ;  /* 0x0000001f12127812 */ /* 0x000fe200078ec0ff */
[----:B------:R-:W-:Y:S01]  /*3e90*/  @P1 IMAD.MOV.U32 R17, RZ, RZ, R13 ;  /* 0x000000ffff111224 */ /* 0x000fe200078e000d */
[----:B------:R-:W-:Y:S01]  /*3ea0*/  @P0 MOV R17, R12 ;  /* 0x0000000c00110202 */ /* 0x000fe20000000f00 */
[----:B------:R-:W-:Y:S01]  /*3eb0*/  @P3 IMAD.MOV.U32 R17, RZ, RZ, R7 ;  /* 0x000000ffff113224 */ /* 0x000fe200078e0007 */
[----:B------:R-:W-:Y:S01]  /*3ec0*/  ISETP.EQ.AND P0, PT, R19, 0x8, PT ;  /* 0x000000081300780c */ /* 0x000fe20003f02270 */
[----:B------:R-:W-:Y:S01]  /*3ed0*/  @P4 IMAD.MOV.U32 R17, RZ, RZ, R6 ;  /* 0x000000ffff114224 */ /* 0x000fe200078e0006 */
[----:B------:R-:W-:Y:S01]  /*3ee0*/  SHF.L.W.U32.HI R23, R16, R18, R23 ;  /* 0x0000001210177219 */ /* 0x000fe20000010e17 */
[----:B------:R-:W-:-:S10]  /*3ef0*/  @P5 IMAD.MOV.U32 R17, RZ, RZ, R5 ;  /* 0x000000ffff115224 */ /* 0x000fd400078e0005 */
[----:B------:R-:W-:-:S05]  /*3f00*/  @P0 IMAD.MOV.U32 R17, RZ, RZ, R21 ;  /* 0x000000ffff110224 */ /* 0x000fca00078e0015 */
[----:B------:R-:W-:-:S07]  /*3f10*/  SHF.L.W.U32.HI R16, R17, R18, R16 ;  /* 0x0000001211107219 */ /* 0x000fce0000010e10 */
.L_x_46:
[----:B------:R-:W-:Y:S05]  /*3f20*/  BSYNC.RECONVERGENT B1 ;  /* 0x0000000000017941 */ /* 0x000fea0003800200 */
.L_x_45:
        /* <DEDUP_REMOVED lines=18> */
.L_x_43:
[----:B------:R-:W-:Y:S05]  /*4050*/  BSYNC.RECONVERGENT B0 ;  /* 0x0000000000007941 */ /* 0x000fea0003800200 */
.L_x_42:
[----:B------:R-:W0:Y:S01]  /*4060*/  LDCU.64 UR10, c[0x3][UR8+0x10] ;  /* 0x00c00200080a77ac */ /* 0x000e220008000a00 */
[C---:B------:R-:W-:Y:S01]  /*4070*/  LOP3.LUT R19, R21.reuse, 0x1, RZ, 0xc0, !PT ;  /* 0x0000000115137812 */ /* 0x040fe200078ec0ff */
[----:B------:R-:W-:Y:S01]  /*4080*/  BSSY.RECONVERGENT B0, `(.L_x_47) ;  /* 0x000007b000007945 */ /* 0x000fe20003800200 */
[----:B------:R-:W-:Y:S01]  /*4090*/  LOP3.LUT P1, RZ, R21, 0x2, RZ, 0xc0, !PT ;  /* 0x0000000215ff7812 */ /* 0x000fe2000782c0ff */
[----:B------:R-:W1:Y:S01]  /*40a0*/  LDCU.64 UR8, c[0x3][UR8+0x18] ;  /* 0x00c00300080877ac */ /* 0x000e620008000a00 */
[----:B------:R-:W-:-:S04]  /*40b0*/  ISETP.NE.U32.AND P0, PT, R19, 0x1, PT ;  /* 0x000000011300780c */ /* 0x000fc80003f05070 */
[----:B------:R-:W-:Y:S01]  /*40c0*/  FSEL R26, R2, 0.041666727513074874878, P0 ;  /* 0x3d2aaabb021a7808 */ /* 0x000fe20000000000 */
[----:B0-----:R-:W-:-:S04]  /*40d0*/  FMUL R17, R9, UR11 ;  /* 0x0000000b09117c20 */ /* 0x001fc80008400000 */
[----:B------:R-:W-:-:S04]  /*40e0*/  FFMA R17, R8, UR10, R17 ;  /* 0x0000000a08117c23 */ /* 0x000fc80008000011 */
[----:B-1----:R-:W-:-:S04]  /*40f0*/  FFMA R17, R10, UR8, R17 ;  /* 0x000000080a117c23 */ /* 0x002fc80008000011 */
[----:B------:R-:W-:Y:S01]  /*4100*/  FMUL R20, R17, 6.2831854820251464844 ;  /* 0x40c90fdb11147820 */ /* 0x000fe20000400000 */
[C---:B------:R-:W-:Y:S01]  /*4110*/  FMUL R17, R16.reuse, R16 ;  /* 0x0000001010117220 */ /* 0x040fe20000400000 */
[----:B------:R-:W-:Y:S02]  /*4120*/  FSEL R16, R16, 1, P0 ;  /* 0x3f80000010107808 */ /* 0x000fe40000000000 */
[C---:B------:R-:W-:Y:S01]  /*4130*/  FMUL R24, R20.reuse, 0.63661974668502807617 ;  /* 0x3f22f98314187820 */ /* 0x040fe20000400000 */
[----:B------:R-:W-:Y:S01]  /*4140*/  FFMA R18, R17, R3, -0.0013887860113754868507 ;  /* 0xbab607ed11127423 */ /* 0x000fe20000000003 */
[----:B------:R-:W-:-:S04]  /*4150*/  FSETP.GE.AND P5, PT, |R20|, 105615, PT ;  /* 0x47ce47801400780b */ /* 0x000fc80003fa6200 */
[----:B------:R-:W0:Y:S01]  /*4160*/  F2I.NTZ R24, R24 ;  /* 0x0000001800187305 */ /* 0x000e220000203100 */
[----:B------:R-:W-:-:S05]  /*4170*/  FSEL R18, R18, -0.00019574658654164522886, !P0 ;  /* 0xb94d415312127808 */ /* 0x000fca0004000000 */
[----:B------:R-:W-:Y:S01]  /*4180*/  FFMA R18, R17, R18, R26 ;  /* 0x0000001211127223 */ /* 0x000fe2000000001a */
[----:B------:R-:W-:-:S05]  /*4190*/  FSEL R26, -R0, -0.4999999701976776123, P0 ;  /* 0xbeffffff001a7808 */ /* 0x000fca0000000100 */
[C---:B------:R-:W-:Y:S01]  /*41a0*/  FFMA R18, R17.reuse, R18, R26 ;  /* 0x0000001211127223 */ /* 0x040fe2000000001a */
[----:B------:R-:W-:Y:S01]  /*41b0*/  FFMA R17, R17, R16, RZ ;  /* 0x0000001011117223 */ /* 0x000fe200000000ff */
[----:B0-----:R-:W-:-:S03]  /*41c0*/  I2FP.F32.S32 R21, R24 ;  /* 0x0000001800157245 */ /* 0x001fc60000201400 */
[----:B------:R-:W-:Y:S01]  /*41d0*/  FFMA R17, R17, R18, R16 ;  /* 0x0000001211117223 */ /* 0x000fe20000000010 */
[----:B------:R-:W-:Y:S01]  /*41e0*/  MOV R23, R24 ;  /* 0x0000001800177202 */ /* 0x000fe20000000f00 */
[C---:B------:R-:W-:Y:S02]  /*41f0*/  FFMA R26, R21.reuse, -1.5707962512969970703, R20 ;  /* 0xbfc90fda151a7823 */ /* 0x040fe40000000014 */
[----:B------:R-:W-:Y:S02]  /*4200*/  @P1 FADD R17, RZ, -R17 ;  /* 0x80000011ff111221 */ /* 0x000fe40000000000 */
[----:B------:R-:W-:Y:S02]  /*4210*/  FFMA R26, R21, -7.5497894158615963534e-08, R26 ;  /* 0xb3a22168151a7823 */ /* 0x000fe4000000001a */
[----:B------:R-:W-:Y:S02]  /*4220*/  FFMA R22, R17, UR15, R22 ;  /* 0x0000000f11167c23 */ /* 0x000fe40008000016 */
        /* <DEDUP_REMOVED lines=12> */
.L_x_49:
        /* <DEDUP_REMOVED lines=9> */
[----:B------:R-:W-:Y:S01]  /*4380*/  ISETP.EQ.AND P1, PT, R26, 0x10, PT ;  /* 0x000000101a00780c */ /* 0x000fe20003f22270 */
[----:B--2---:R-:W-:-:S03]  /*4390*/  IMAD.WIDE.U32 R16, R17, R24, RZ ;  /* 0x0000001811107225 */ /* 0x004fc600078e00ff */
[----:B------:R-:W-:-:S04]  /*43a0*/  IADD3 R16, P0, PT, R16, R25, RZ ;  /* 0x0000001910107210 */ /* 0x000fc80007f1e0ff */
[----:B------:R-:W-:Y:S01]  /*43b0*/  @P6 MOV R14, R16 ;  /* 0x00000010000e6202 */ /* 0x000fe20000000f00 */
[--C-:B------:R-:W-:Y:S01]  /*43c0*/  @P4 IMAD.MOV.U32 R13, RZ, RZ, R16.reuse ;  /* 0x000000ffff0d4224 */ /* 0x100fe200078e0010 */
[----:B------:R-:W-:Y:S01]  /*43d0*/  ISETP.NE.AND P6, PT, R27, 0x6, PT ;  /* 0x000000061b00780c */ /* 0x000fe20003fc5270 */
[--C-:B------:R-:W-:Y:S01]  /*43e0*/  @P3 IMAD.MOV.U32 R12, RZ, RZ, R16.reuse ;  /* 0x000000ffff0c3224 */ /* 0x100fe200078e0010 */
[----:B------:R-:W-:Y:S01]  /*43f0*/  IADD3.X R25, PT, PT, R17, UR5, RZ, P0, !PT ;  /* 0x0000000511197c10 */ /* 0x000fe200087fe4ff */
[--C-:B------:R-:W-:Y:S01]  /*4400*/  @P2 IMAD.MOV.U32 R7, RZ, RZ, R16.reuse ;  /* 0x000000ffff072224 */ /* 0x100fe200078e0010 */
[----:B------:R-:W-:Y:S01]  /*4410*/  ISETP.EQ.AND P0, PT, R26, 0x14, PT ;  /* 0x000000141a00780c */ /* 0x000fe20003f02270 */
[----:B------:R-:W-:-:S12]  /*4420*/  @P1 IMAD.MOV.U32 R6, RZ, RZ, R16 ;  /* 0x000000ffff061224 */ /* 0x000fd800078e0010 */
[----:B------:R-:W-:Y:S01]  /*4430*/  @P0 IMAD.MOV.U32 R5, RZ, RZ, R16 ;  /* 0x000000ffff050224 */ /* 0x000fe200078e0010 */
[----:B------:R-:W-:Y:S06]  /*4440*/  @P6 BRA `(.L_x_49) ;  /* 0xfffffffc00a86947 */ /* 0x000fec000383ffff */
        /* <DEDUP_REMOVED lines=12> */
[----:B------:R-:W-:Y:S02]  /*4510*/  @P0 MOV R24, R14 ;  /* 0x0000000e00180202 */ /* 0x000fe40000000f00 */
[----:B------:R-:W-:Y:S01]  /*4520*/  @P6 IMAD.MOV.U32 R17, RZ, RZ, R14 ;  /* 0x000000ffff116224 */ /* 0x000fe200078e000e */
[C---:B------:R-:W-:Y:S01]  /*4530*/  ISETP.EQ.AND P0, PT, R19.reuse, RZ, PT ;  /* 0x000000ff1300720c */ /* 0x040fe20003f02270 */
[--C-:B------:R-:W-:Y:S01]  /*4540*/  @P6 IMAD.MOV.U32 R24, RZ, RZ, R13.reuse ;  /* 0x000000ffff186224 */ /* 0x100fe200078e000d */
        /* <DEDUP_REMOVED lines=8> */
[----:B------:R-:W-:Y:S01]  /*45d0*/  @P6 IMAD.MOV.U32 R17, RZ, RZ, R25 ;  /* 0x000000ffff116224 */ /* 0x000fe200078e0019 */
[----:B------:R-:W-:Y:S01]  /*45e0*/  LOP3.LUT P6, RZ, R16, 0x1f, RZ, 0xc0, !PT ;  /* 0x0000001f10ff7812 */ /* 0x000fe200078cc0ff */
[----:B------:R-:W-:Y:S01]  /*45f0*/  @P3 IMAD.MOV.U32 R24, RZ, RZ, R7 ;  /* 0x000000ffff183224 */ /* 0x000fe200078e0007 */
[----:B------:R-:W-:Y:S01]  /*4600*/  @P2 MOV R24, R6 ;  /* 0x0000000600182202 */ /* 0x000fe20000000f00 */
[----:B------:R-:W-:-:S02]  /*4610*/  @P1 IMAD.MOV.U32 R24, RZ, RZ, R5 ;  /* 0x000000ffff181224 */ /* 0x000fc400078e0005 */
[----:B------:R-:W-:-:S08]  /*4620*/  @P0 IMAD.MOV.U32 R24, RZ, RZ, R25 ;  /* 0x000000ffff180224 */ /* 0x000fd000078e0019 */
[----:B------:R-:W-:Y:S05]  /*4630*/  @!P6 BRA `(.L_x_51) ;  /* 0x000000000030e947 */ /* 0x000fea0003800000 */
[----:B------:R-:W-:Y:S01]  /*4640*/  @P4 IMAD.MOV.U32 R18, RZ, RZ, R14 ;  /* 0x000000ffff124224 */ /* 0x000fe200078e000e */
[C---:B------:R-:W-:Y:S01]  /*4650*/  ISETP.EQ.AND P6, PT, R19.reuse, 0x4, PT ;  /* 0x000000041300780c */ /* 0x040fe20003fc2270 */
[----:B------:R-:W-:Y:S01]  /*4660*/  @P3 IMAD.MOV.U32 R18, RZ, RZ, R13 ;  /* 0x000000ffff123224 */ /* 0x000fe200078e000d */
[----:B------:R-:W-:Y:S01]  /*4670*/  @P2 MOV R18, R12 ;  /* 0x0000000c00122202 */ /* 0x000fe20000000f00 */
[----:B------:R-:W-:Y:S01]  /*4680*/  @P1 IMAD.MOV.U32 R18, RZ, RZ, R7 ;  /* 0x000000ffff121224 */ /* 0x000fe200078e0007 */
[----:B------:R-:W-:Y:S01]  /*4690*/  ISETP.EQ.AND P2, PT, R19, 0x8, PT ;  /* 0x000000081300780c */ /* 0x000fe20003f42270 */
[----:B------:R-:W-:Y:S01]  /*46a0*/  @P0 IMAD.MOV.U32 R18, RZ, RZ, R6 ;  /* 0x000000ffff120224 */ /* 0x000fe200078e0006 */
[----:B------:R-:W-:-:S04]  /*46b0*/  LOP3.LUT R16, R16, 0x1f, RZ, 0xc0, !PT ;  /* 0x0000001f10107812 */ /* 0x000fc800078ec0ff */
[----:B------:R-:W-:-:S03]  /*46c0*/  SHF.L.W.U32.HI R24, R17, R16, R24 ;  /* 0x0000001011187219 */ /* 0x000fc60000010e18 */
[----:B------:R-:W-:-:S04]  /*46d0*/  @P6 IMAD.MOV.U32 R18, RZ, RZ, R5 ;  /* 0x000000ffff126224 */ /* 0x000fc800078e0005 */
[----:B------:R-:W-:-:S05]  /*46e0*/  @P2 IMAD.MOV.U32 R18, RZ, RZ, R25 ;  /* 0x000000ffff122224 */ /* 0x000fca00078e0019 */
[----:B------:R-:W-:-:S07]  /*46f0*/  SHF.L.W.U32.HI R17, R18, R16, R17 ;  /* 0x0000001012117219 */ /* 0x000fce0000010e11 */
.L_x_51:
[----:B------:R-:W-:Y:S05]  /*4700*/  BSYNC.RECONVERGENT B1 ;  /* 0x0000000000017941 */ /* 0x000fea0003800200 */
.L_x_50:
        /* <DEDUP_REMOVED lines=18> */
.L_x_48:
[----:B------:R-:W-:Y:S05]  /*4830*/  BSYNC.RECONVERGENT B0 ;  /* 0x0000000000007941 */ /* 0x000fea0003800200 */
.L_x_47:
[----:B------:R-:W-:Y:S01]  /*4840*/  FMUL R17, R16, R16 ;  /* 0x0000001010117220 */ /* 0x000fe20000400000 */
[C---:B------:R-:W-:Y:S01]  /*4850*/  LOP3.LUT R19, R24.reuse, 0x1, RZ, 0xc0, !PT ;  /* 0x0000000118137812 */ /* 0x040fe200078ec0ff */
[----:B------:R-:W-:Y:S02]  /*4860*/  BSSY.RECONVERGENT B0, `(.L_x_52) ;  /* 0x000006b000007945 */ /* 0x000fe40003800200 */
[----:B------:R-:W-:Y:S01]  /*4870*/  FFMA R18, R17, R3, -0.0013887860113754868507 ;  /* 0xbab607ed11127423 */ /* 0x000fe20000000003 */
[----:B------:R-:W-:Y:S02]  /*4880*/  ISETP.NE.U32.AND P0, PT, R19, 0x1, PT ;  /* 0x000000011300780c */ /* 0x000fe40003f05070 */
[----:B------:R-:W-:Y:S02]  /*4890*/  IADD3 R19, PT, PT, R24, 0x1, RZ ;  /* 0x0000000118137810 */ /* 0x000fe40007ffe0ff */
[----:B------:R-:W-:Y:S02]  /*48a0*/  FSEL R18, R18, -0.00019574658654164522886, P0 ;  /* 0xb94d415312127808 */ /* 0x000fe40000000000 */
[----:B------:R-:W-:-:S02]  /*48b0*/  FSEL R24, R2, 0.041666727513074874878, !P0 ;  /* 0x3d2aaabb02187808 */ /* 0x000fc40004000000 */
[----:B------:R-:W-:Y:S02]  /*48c0*/  LOP3.LUT P1, RZ, R19, 0x2, RZ, 0xc0, !PT ;  /* 0x0000000213ff7812 */ /* 0x000fe4000782c0ff */
[----:B------:R-:W-:Y:S01]  /*48d0*/  FSEL R16, R16, 1, !P0 ;  /* 0x3f80000010107808 */ /* 0x000fe20004000000 */
[----:B------:R-:W-:Y:S01]  /*48e0*/  FFMA R18, R17, R18, R24 ;  /* 0x0000001211127223 */ /* 0x000fe20000000018 */
[----:B------:R-:W-:-:S03]  /*48f0*/  FSEL R25, -R0, -0.4999999701976776123, !P0 ;  /* 0xbeffffff00197808 */ /* 0x000fc60004000100 */
[C---:B------:R-:W-:Y:S02]  /*4900*/  FFMA R19, R17.reuse, R16, RZ ;  /* 0x0000001011137223 */ /* 0x040fe400000000ff */
[----:B------:R-:W-:-:S04]  /*4910*/  FFMA R18, R17, R18, R25 ;  /* 0x0000001211127223 */ /* 0x000fc80000000019 */
[----:B------:R-:W-:-:S04]  /*4920*/  FFMA R16, R19, R18, R16 ;  /* 0x0000001213107223 */ /* 0x000fc80000000010 */
[----:B------:R-:W-:-:S04]  /*4930*/  @P1 FADD R16, RZ, -R16 ;  /* 0x80000010ff101221 */ /* 0x000fc80000000000 */
[----:B------:R-:W-:Y:S01]  /*4940*/  FFMA R11, R16, UR9, R11 ;  /* 0x00000009100b7c23 */ /* 0x000fe2000800000b */
        /* <DEDUP_REMOVED lines=10> */
.L_x_54:
        /* <DEDUP_REMOVED lines=35> */
[----:B------:R-:W-:Y:S01]  /*4c20*/  @P3 IMAD.MOV.U32 R23, RZ, RZ, R14 ;  /* 0x000000ffff173224 */ /* 0x000fe200078e000e */
[C---:B------:R-:W-:Y:S01]  /*4c30*/  ISETP.EQ.AND P3, PT, R19.reuse, -0x4, PT ;  /* 0xfffffffc1300780c */ /* 0x040fe20003f62270 */
[--C-:B------:R-:W-:Y:S01]  /*4c40*/  @P4 IMAD.MOV.U32 R23, RZ, RZ, R13.reuse ;  /* 0x000000ffff174224 */ /* 0x100fe200078e000d */
[----:B------:R-:W-:Y:S01]  /*4c50*/  @P4 MOV R16, R14 ;  /* 0x0000000e00104202 */ /* 0x000fe20000000f00 */
[----:B------:R-:W-:Y:S01]  /*4c60*/  @P2 IMAD.MOV.U32 R16, RZ, RZ, R13 ;  /* 0x000000ffff102224 */ /* 0x000fe200078e000d */
[----:B------:R-:W-:Y:S01]  /*4c70*/  ISETP.EQ.AND P4, PT, R19, RZ, PT ;  /* 0x000000ff1300720c */ /* 0x000fe20003f82270 */
[--C-:B------:R-:W-:Y:S02]  /*4c80*/  @P2 IMAD.MOV.U32 R23, RZ, RZ, R12.reuse ;  /* 0x000000ffff172224 */ /* 0x100fe400078e000c */
[----:B------:R-:W-:Y:S02]  /*4c90*/  @P1 IMAD.MOV.U32 R16, RZ, RZ, R12 ;  /* 0x000000ffff101224 */ /* 0x000fe400078e000c */
[----:B------:R-:W-:-:S02]  /*4ca0*/  @P1 IMAD.MOV.U32 R23, RZ, RZ, R7 ;  /* 0x000000ffff171224 */ /* 0x000fc400078e0007 */
[----:B------:R-:W-:Y:S02]  /*4cb0*/  @P0 IMAD.MOV.U32 R16, RZ, RZ, R7 ;  /* 0x000000ffff100224 */ /* 0x000fe400078e0007 */
[----:B------:R-:W-:Y:S01]  /*4cc0*/  @P0 IMAD.MOV.U32 R23, RZ, RZ, R6 ;  /* 0x000000ffff170224 */ /* 0x000fe200078e0006 */
[----:B------:R-:W-:Y:S01]  /*4cd0*/  @P3 MOV R16, R6 ;  /* 0x0000000600103202 */ /* 0x000fe20000000f00 */
[--C-:B------:R-:W-:Y:S02]  /*4ce0*/  @P3 IMAD.MOV.U32 R23, RZ, RZ, R5.reuse ;  /* 0x000000ffff173224 */ /* 0x100fe400078e0005 */
[----:B------:R-:W-:Y:S02]  /*4cf0*/  @P4 IMAD.MOV.U32 R16, RZ, RZ, R5 ;  /* 0x000000ffff104224 */ /* 0x000fe400078e0005 */
[--C-:B------:R-:W-:Y:S02]  /*4d00*/  @P4 IMAD.MOV.U32 R23, RZ, RZ, R21.reuse ;  /* 0x000000ffff174224 */ /* 0x100fe400078e0015 */
[----:B------:R-:W-:Y:S01]  /*4d10*/  @P5 IMAD.MOV.U32 R16, RZ, RZ, R21 ;  /* 0x000000ffff105224 */ /* 0x000fe200078e0015 */
[----:B------:R-:W-:Y:S06]  /*4d20*/  @!P6 BRA `(.L_x_56) ;  /* 0x00000000002ce947 */ /* 0x000fec0003800000 */
[----:B------:R-:W-:Y:S01]  /*4d30*/  @P2 IMAD.MOV.U32 R17, RZ, RZ, R14 ;  /* 0x000000ffff112224 */ /* 0x000fe200078e000e */
[----:B------:R-:W-:Y:S01]  /*4d40*/  LOP3.LUT R18, R18, 0x1f, RZ, 0xc0, !PT ;  /* 0x0000001f12127812 */ /* 0x000fe200078ec0ff */
[----:B------:R-:W-:Y:S02]  /*4d50*/  @P1 IMAD.MOV.U32 R17, RZ, RZ, R13 ;  /* 0x000000ffff111224 */ /* 0x000fe400078e000d */
[----:B------:R-:W-:Y:S01]  /*4d60*/  @P0 IMAD.MOV.U32 R17, RZ, RZ, R12 ;  /* 0x000000ffff110224 */ /* 0x000fe200078e000c */
[----:B------:R-:W-:Y:S02]  /*4d70*/  ISETP.EQ.AND P0, PT, R19, 0x8, PT ;  /* 0x000000081300780c */ /* 0x000fe40003f02270 */
[----:B------:R-:W-:Y:S01]  /*4d80*/  @P3 MOV R17, R7 ;  /* 0x0000000700113202 */ /* 0x000fe20000000f00 */
[----:B------:R-:W-:Y:S01]  /*4d90*/  @P4 IMAD.MOV.U32 R17, RZ, RZ, R6 ;  /* 0x000000ffff114224 */ /* 0x000fe200078e0006 */
[----:B------:R-:W-:Y:S01]  /*4da0*/  SHF.L.W.U32.HI R23, R16, R18, R23 ;  /* 0x0000001210177219 */ /* 0x000fe20000010e17 */
[----:B------:R-:W-:-:S08]  /*4db0*/  @P5 IMAD.MOV.U32 R17, RZ, RZ, R5 ;  /* 0x000000ffff115224 */ /* 0x000fd000078e0005 */
[----:B------:R-:W-:-:S05]  /*4dc0*/  @P0 IMAD.MOV.U32 R17, RZ, RZ, R21 ;  /* 0x000000ffff110224 */ /* 0x000fca00078e0015 */
[----:B------:R-:W-:-:S07]  /*4dd0*/  SHF.L.W.U32.HI R16, R17, R18, R16 ;  /* 0x0000001211107219 */ /* 0x000fce0000010e10 */
.L_x_56:
[----:B------:R-:W-:Y:S05]  /*4de0*/  BSYNC.RECONVERGENT B1 ;  /* 0x0000000000017941 */ /* 0x000fea0003800200 */
.L_x_55:
        /* <DEDUP_REMOVED lines=18> */
.L_x_53:
[----:B------:R-:W-:Y:S05]  /*4f10*/  BSYNC.RECONVERGENT B0 ;  /* 0x0000000000007941 */ /* 0x000fea0003800200 */
.L_x_52:
[----:B------:R-:W-:Y:S01]  /*4f20*/  USHF.L.U32 UR10, UR4, 0x4, URZ ;  /* 0x00000004040a7899 */ /* 0x000fe200080006ff */
[----:B------:R-:W-:Y:S01]  /*4f30*/  FMUL R16, R21, R21 ;  /* 0x0000001515107220 */ /* 0x000fe20000400000 */
[C---:B------:R-:W-:Y:S01]  /*4f40*/  LOP3.LUT R18, R23.reuse, 0x1, RZ, 0xc0, !PT ;  /* 0x0000000117127812 */ /* 0x040fe200078ec0ff */
[----:B------:R-:W-:Y:S01]  /*4f50*/  BSSY.RECONVERGENT B0, `(.L_x_57) ;  /* 0x000007b000007945 */ /* 0x000fe20003800200 */
[----:B------:R-:W-:Y:S02]  /*4f60*/  LOP3.LUT P1, RZ, R23, 0x2, RZ, 0xc0, !PT ;  /* 0x0000000217ff7812 */ /* 0x000fe4000782c0ff */
[----:B------:R-:W-:-:S04]  /*4f70*/  ISETP.NE.U32.AND P0, PT, R18, 0x1, PT ;  /* 0x000000011200780c */ /* 0x000fc80003f05070 */
[----:B------:R-:W-:Y:S02]  /*4f80*/  FSEL R19, R2, 0.041666727513074874878, P0 ;  /* 0x3d2aaabb02137808 */ /* 0x000fe40000000000 */
[----:B------:R-:W0:Y:S01]  /*4f90*/  LDCU.64 UR14, c[0x3][UR10+0x20] ;  /* 0x00c004000a0e77ac */ /* 0x000e220008000a00 */
[----:B------:R-:W-:Y:S01]  /*4fa0*/  FSEL R21, R21, 1, P0 ;  /* 0x3f80000015157808 */ /* 0x000fe20000000000 */
[----:B------:R-:W1:Y:S01]  /*4fb0*/  LDCU.64 UR10, c[0x3][UR10+0x28] ;  /* 0x00c005000a0a77ac */ /* 0x000e620008000a00 */
[----:B0-----:R-:W-:-:S04]  /*4fc0*/  FMUL R17, R9, UR15 ;  /* 0x0000000f09117c20 */ /* 0x001fc80008400000 */
[----:B------:R-:W-:-:S04]  /*4fd0*/  FFMA R17, R8, UR14, R17 ;  /* 0x0000000e08117c23 */ /* 0x000fc80008000011 */
[----:B-1----:R-:W-:-:S04]  /*4fe0*/  FFMA R17, R10, UR10, R17 ;  /* 0x0000000a0a117c23 */ /* 0x002fc80008000011 */
[----:B------:R-:W-:Y:S01]  /*4ff0*/  FMUL R20, R17, 6.2831854820251464844 ;  /* 0x40c90fdb11147820 */ /* 0x000fe20000400000 */
[----:B------:R-:W-:-:S03]  /*5000*/  FFMA R17, R16, R3, -0.0013887860113754868507 ;  /* 0xbab607ed10117423 */ /* 0x000fc60000000003 */
[C---:B------:R-:W-:Y:S01]  /*5010*/  FMUL R24, R20.reuse, 0.63661974668502807617 ;  /* 0x3f22f98314187820 */ /* 0x040fe20000400000 */
[----:B------:R-:W-:Y:S02]  /*5020*/  FSETP.GE.AND P5, PT, |R20|, 105615, PT ;  /* 0x47ce47801400780b */ /* 0x000fe40003fa6200 */
[----:B------:R-:W-:-:S03]  /*5030*/  FSEL R17, R17, -0.00019574658654164522886, !P0 ;  /* 0xb94d415311117808 */ /* 0x000fc60004000000 */
[----:B------:R-:W0:Y:S02]  /*5040*/  F2I.NTZ R24, R24 ;  /* 0x0000001800187305 */ /* 0x000e240000203100 */
[----:B------:R-:W-:Y:S01]  /*5050*/  FFMA R17, R16, R17, R19 ;  /* 0x0000001110117223 */ /* 0x000fe20000000013 */
[----:B------:R-:W-:-:S05]  /*5060*/  FSEL R19, -R0, -0.4999999701976776123, P0 ;  /* 0xbeffffff00137808 */ /* 0x000fca0000000100 */
[C---:B------:R-:W-:Y:S01]  /*5070*/  FFMA R17, R16.reuse, R17, R19 ;  /* 0x0000001110117223 */ /* 0x040fe20000000013 */
[----:B------:R-:W-:-:S04]  /*5080*/  FFMA R16, R16, R21, RZ ;  /* 0x0000001510107223 */ /* 0x000fc800000000ff */
[----:B------:R-:W-:Y:S01]  /*5090*/  FFMA R17, R16, R17, R21 ;  /* 0x0000001110117223 */ /* 0x000fe20000000015 */
[----:B0-----:R-:W-:-:S03]  /*50a0*/  I2FP.F32.S32 R23, R24 ;  /* 0x0000001800177245 */ /* 0x001fc60000201400 */
[----:B------:R-:W-:Y:S02]  /*50b0*/  @P1 FADD R17, RZ, -R17 ;  /* 0x80000011ff111221 */ /* 0x000fe40000000000 */
[----:B------:R-:W-:Y:S02]  /*50c0*/  FFMA R18, R23, -1.5707962512969970703, R20 ;  /* 0xbfc90fda17127823 */ /* 0x000fe40000000014 */
[----:B------:R-:W-:Y:S02]  /*50d0*/  FFMA R22, R17, UR9, R22 ;  /* 0x0000000911167c23 */ /* 0x000fe40008000016 */
[----:B------:R-:W-:-:S04]  /*50e0*/  FFMA R18, R23, -7.5497894158615963534e-08, R18 ;  /* 0xb3a2216817127823 */ /* 0x000fc80000000012 */
[----:B------:R-:W-:Y:S01]  /*50f0*/  FFMA R21, R23, -5.3903029534742383927e-15, R18 ;  /* 0xa7c234c517157823 */ /* 0x000fe20000000012 */
[----:B------:R-:W-:-:S04]  /*5100*/  IMAD.MOV.U32 R23, RZ, RZ, R24 ;  /* 0x000000ffff177224 */ /* 0x000fc800078e0018 */
[----:B------:R-:W-:Y:S01]  /*5110*/  MOV R16, R21 ;  /* 0x0000001500107202 */ /* 0x000fe20000000f00 */
        /* <DEDUP_REMOVED lines=10> */
.L_x_59:
        /* <DEDUP_REMOVED lines=16> */
[----:B------:R-:W-:Y:S01]  /*52c0*/  ISETP.EQ.AND P0, PT, R26, 0x14, PT ;  /* 0x000000141a00780c */ /* 0x000fe20003f02270 */
[--C-:B------:R-:W-:Y:S01]  /*52d0*/  @P2 IMAD.MOV.U32 R7, RZ, RZ, R16.reuse ;  /* 0x000000ffff072224 */ /* 0x100fe200078e0010 */
[----:B------:R-:W-:Y:S01]  /*52e0*/  @P4 MOV R13, R16 ;  /* 0x00000010000d4202 */ /* 0x000fe20000000f00 */
[----:B------:R-:W-:-:S10]  /*52f0*/  @P1 IMAD.MOV.U32 R6, RZ, RZ, R16 ;  /* 0x000000ffff061224 */ /* 0x000fd400078e0010 */
        /* <DEDUP_REMOVED lines=14> */
[----:B------:R-:W-:Y:S01]  /*53e0*/  @P0 IMAD.MOV.U32 R24, RZ, RZ, R14 ;  /* 0x000000ffff180224 */ /* 0x000fe200078e000e */
[C---:B------:R-:W-:Y:S01]  /*53f0*/  ISETP.EQ.AND P0, PT, R19.reuse, RZ, PT ;  /* 0x000000ff1300720c */ /* 0x040fe20003f02270 */
[--C-:B------:R-:W-:Y:S01]  /*5400*/  @P6 IMAD.MOV.U32 R24, RZ, RZ, R13.reuse ;  /* 0x000000ffff186224 */ /* 0x100fe200078e000d */
[----:B------:R-:W-:Y:S01]  /*5410*/  @P6 MOV R17, R14 ;  /* 0x0000000e00116202 */ /* 0x000fe20000000f00 */
[----:B------:R-:W-:Y:S01]  /*5420*/  @P4 IMAD.MOV.U32 R17, RZ, RZ, R13 ;  /* 0x000000ffff114224 */ /* 0x000fe200078e000d */
[----:B------:R-:W-:Y:S01]  /*5430*/  ISETP.EQ.AND P6, PT, R19, 0x4, PT ;  /* 0x000000041300780c */ /* 0x000fe20003fc2270 */
[--C-:B------:R-:W-:Y:S02]  /*5440*/  @P3 IMAD.MOV.U32 R17, RZ, RZ, R12.reuse ;  /* 0x000000ffff113224 */ /* 0x100fe400078e000c */
[--C-:B------:R-:W-:Y:S01]  /*5450*/  @P2 IMAD.MOV.U32 R17, RZ, RZ, R7.reuse ;  /* 0x000000ffff112224 */ /* 0x100fe200078e0007 */
[----:B------:R-:W-:Y:S01]  /*5460*/  P2R R18, PR, RZ, 0x40 ;  /* 0x00000040ff127803 */ /* 0x000fe20000000000 */
[----:B------:R-:W-:Y:S01]  /*5470*/  @P4 IMAD.MOV.U32 R24, RZ, RZ, R12 ;  /* 0x000000ffff184224 */ /* 0x000fe200078e000c */
[----:B------:R-:W-:Y:S01]  /*5480*/  @P1 MOV R17, R6 ;  /* 0x0000000600111202 */ /* 0x000fe20000000f00 */
[----:B------:R-:W-:-:S02]  /*5490*/  @P3 IMAD.MOV.U32 R24, RZ, RZ, R7 ;  /* 0x000000ffff183224 */ /* 0x000fc400078e0007 */
[----:B------:R-:W-:Y:S02]  /*54a0*/  @P0 IMAD.MOV.U32 R17, RZ, RZ, R5 ;  /* 0x000000ffff110224 */ /* 0x000fe400078e0005 */
[----:B------:R-:W-:Y:S02]  /*54b0*/  @P2 IMAD.MOV.U32 R24, RZ, RZ, R6 ;  /* 0x000000ffff182224 */ /* 0x000fe400078e0006 */
[----:B------:R-:W-:Y:S01]  /*54c0*/  @P6 IMAD.MOV.U32 R17, RZ, RZ, R25 ;  /* 0x000000ffff116224 */ /* 0x000fe200078e0019 */
[----:B------:R-:W-:Y:S01]  /*54d0*/  LOP3.LUT P6, RZ, R16, 0x1f, RZ, 0xc0, !PT ;  /* 0x0000001f10ff7812 */ /* 0x000fe200078cc0ff */
[----:B------:R-:W-:Y:S02]  /*54e0*/  @P1 IMAD.MOV.U32 R24, RZ, RZ, R5 ;  /* 0x000000ffff181224 */ /* 0x000fe400078e0005 */
[----:B------:R-:W-:-:S10]  /*54f0*/  @P0 IMAD.MOV.U32 R24, RZ, RZ, R25 ;  /* 0x000000ffff180224 */ /* 0x000fd400078e0019 */
[----:B------:R-:W-:Y:S05]  /*5500*/  @!P6 BRA `(.L_x_61) ;  /* 0x000000000030e947 */ /* 0x000fea0003800000 */
[----:B------:R-:W-:Y:S01]  /*5510*/  @P4 IMAD.MOV.U32 R18, RZ, RZ, R14 ;  /* 0x000000ffff124224 */ /* 0x000fe200078e000e */
[C---:B------:R-:W-:Y:S01]  /*5520*/  ISETP.EQ.AND P6, PT, R19.reuse, 0x4, PT ;  /* 0x000000041300780c */ /* 0x040fe20003fc2270 */
[----:B------:R-:W-:Y:S01]  /*5530*/  @P3 IMAD.MOV.U32 R18, RZ, RZ, R13 ;  /* 0x000000ffff123224 */ /* 0x000fe200078e000d */
[----:B------:R-:W-:Y:S01]  /*5540*/  LOP3.LUT R16, R16, 0x1f, RZ, 0xc0, !PT ;  /* 0x0000001f10107812 */ /* 0x000fe200078ec0ff */
[----:B------:R-:W-:Y:S01]  /*5550*/  @P2 IMAD.MOV.U32 R18, RZ, RZ, R12 ;  /* 0x000000ffff122224 */ /* 0x000fe200078e000c */
[----:B------:R-:W-:Y:S02]  /*5560*/  ISETP.EQ.AND P2, PT, R19, 0x8, PT ;  /* 0x000000081300780c */ /* 0x000fe40003f42270 */
[----:B------:R-:W-:Y:S01]  /*5570*/  @P1 MOV R18, R7 ;  /* 0x0000000700121202 */ /* 0x000fe20000000f00 */
[----:B------:R-:W-:Y:S01]  /*5580*/  @P0 IMAD.MOV.U32 R18, RZ, RZ, R6 ;  /* 0x000000ffff120224 */ /* 0x000fe200078e0006 */
[----:B------:R-:W-:-:S05]  /*5590*/  SHF.L.W.U32.HI R24, R17, R16, R24 ;  /* 0x0000001011187219 */ /* 0x000fca0000010e18 */
[----:B------:R-:W-:-:S04]  /*55a0*/  @P6 IMAD.MOV.U32 R18, RZ, RZ, R5 ;  /* 0x000000ffff126224 */ /* 0x000fc800078e0005 */
[----:B------:R-:W-:-:S05]  /*55b0*/  @P2 IMAD.MOV.U32 R18, RZ, RZ, R25 ;  /* 0x000000ffff122224 */ /* 0x000fca00078e0019 */
[----:B------:R-:W-:-:S07]  /*55c0*/  SHF.L.W.U32.HI R17, R18, R16, R17 ;  /* 0x0000001012117219 */ /* 0x000fce0000010e11 */
.L_x_61:
[----:B------:R-:W-:Y:S05]  /*55d0*/  BSYNC.RECONVERGENT B1 ;  /* 0x0000000000017941 */ /* 0x000fea0003800200 */
.L_x_60:
        /* <DEDUP_REMOVED lines=18> */
.L_x_58:
[----:B------:R-:W-:Y:S05]  /*5700*/  BSYNC.RECONVERGENT B0 ;  /* 0x0000000000007941 */ /* 0x000fea0003800200 */
.L_x_57:
[----:B------:R-:W-:Y:S01]  /*5710*/  FMUL R17, R16, R16 ;  /* 0x0000001010117220 */ /* 0x000fe20000400000 */
[C---:B------:R-:W-:Y:S01]  /*5720*/  LOP3.LUT R19, R24.reuse, 0x1, RZ, 0xc0, !PT ;  /* 0x0000000118137812 */ /* 0x040fe200078ec0ff */
[----:B------:R-:W-:Y:S02]  /*5730*/  BSSY.RECONVERGENT B0, `(.L_x_62) ;  /* 0x000006b000007945 */ /* 0x000fe40003800200 */
[----:B------:R-:W-:Y:S01]  /*5740*/  FFMA R18, R17, R3, -0.0013887860113754868507 ;  /* 0xbab607ed11127423 */ /* 0x000fe20000000003 */
[----:B------:R-:W-:Y:S01]  /*5750*/  ISETP.NE.U32.AND P0, PT, R19, 0x1, PT ;  /* 0x000000011300780c */ /* 0x000fe20003f05070 */
[----:B------:R-:W-:-:S03]  /*5760*/  VIADD R19, R24, 0x1 ;  /* 0x0000000118137836 */ /* 0x000fc60000000000 */
[----:B------:R-:W-:Y:S02]  /*5770*/  FSEL R18, R18, -0.00019574658654164522886, P0 ;  /* 0xb94d415312127808 */ /* 0x000fe40000000000 */
[----:B------:R-:W-:Y:S02]  /*5780*/  FSEL R24, R2, 0.041666727513074874878, !P0 ;  /* 0x3d2aaabb02187808 */ /* 0x000fe40004000000 */
        /* <DEDUP_REMOVED lines=12> */
[----:B------:R-:W-:Y:S01]  /*5850*/  @!P0 MOV R23, RZ ;  /* 0x000000ff00178202 */ /* 0x000fe20000000f00 */
[----:B------:R-:W-:Y:S06]  /*5860*/  @!P0 BRA `(.L_x_63) ;  /* 0x00000004005c8947 */ /* 0x000fec0003800000 */
[----:B------:R-:W-:Y:S01]  /*5870*/  IMAD.SHL.U32 R16, R20, 0x100, RZ ;  /* 0x0000010014107824 */ /* 0x000fe200078e00ff */
[----:B------:R-:W-:Y:S01]  /*5880*/  UMOV UR5, URZ ;  /* 0x000000ff00057c82 */ /* 0x000fe20008000000 */
[----:B------:R-:W-:Y:S02]  /*5890*/  IMAD.MOV.U32 R21, RZ, RZ, RZ ;  /* 0x000000ffff157224 */ /* 0x000fe400078e00ff */
[----:B------:R-:W-:Y:S01]  /*58a0*/  IMAD.MOV.U32 R23, RZ, RZ, RZ ;  /* 0x000000ffff177224 */ /* 0x000fe200078e00ff */
[----:B------:R-:W-:-:S07]  /*58b0*/  LOP3.LUT R25, R16, 0x80000000, RZ, 0xfc, !PT ;  /* 0x8000000010197812 */ /* 0x000fce00078efcff */
.L_x_64:
        /* <DEDUP_REMOVED lines=52> */
[----:B------:R-:W-:Y:S01]  /*5c00*/  @P2 MOV R17, R14 ;  /* 0x0000000e00112202 */ /* 0x000fe20000000f00 */
[----:B------:R-:W-:Y:S01]  /*5c10*/  @P1 IMAD.MOV.U32 R17, RZ, RZ, R13 ;  /* 0x000000ffff111224 */ /* 0x000fe200078e000d */
[----:B------:R-:W-:Y:S01]  /*5c20*/  LOP3.LUT R18, R18, 0x1f, RZ, 0xc0, !PT ;  /* 0x0000001f12127812 */ /* 0x000fe200078ec0ff */
[----:B------:R-:W-:Y:S01]  /*5c30*/  @P0 IMAD.MOV.U32 R17, RZ, RZ, R12 ;  /* 0x000000ffff110224 */ /* 0x000fe200078e000c */
[----:B------:R-:W-:Y:S01]  /*5c40*/  ISETP.EQ.AND P0, PT, R19, 0x8, PT ;  /* 0x000000081300780c */ /* 0x000fe20003f02270 */
[----:B------:R-:W-:Y:S01]  /*5c50*/  @P3 IMAD.MOV.U32 R17, RZ, RZ, R7 ;  /* 0x000000ffff113224 */ /* 0x000fe200078e0007 */
[----:B------:R-:W-:Y:S01]  /*5c60*/  SHF.L.W.U32.HI R23, R16, R18, R23 ;  /* 0x0000001210177219 */ /* 0x000fe20000010e17 */
[----:B------:R-:W-:Y:S02]  /*5c70*/  @P4 IMAD.MOV.U32 R17, RZ, RZ, R6 ;  /* 0x000000ffff114224 */ /* 0x000fe400078e0006 */
[----:B------:R-:W-:-:S08]  /*5c80*/  @P5 IMAD.MOV.U32 R17, RZ, RZ, R5 ;  /* 0x000000ffff115224 */ /* 0x000fd000078e0005 */
[----:B------:R-:W-:-:S05]  /*5c90*/  @P0 IMAD.MOV.U32 R17, RZ, RZ, R21 ;  /* 0x000000ffff110224 */ /* 0x000fca00078e0015 */
[----:B------:R-:W-:-:S07]  /*5ca0*/  SHF.L.W.U32.HI R16, R17, R18, R16 ;  /* 0x0000001211107219 */ /* 0x000fce0000010e10 */
.L_x_66:
[----:B------:R-:W-:Y:S05]  /*5cb0*/  BSYNC.RECONVERGENT B1 ;  /* 0x0000000000017941 */ /* 0x000fea0003800200 */
.L_x_65:
        /* <DEDUP_REMOVED lines=18> */
.L_x_63:
[----:B------:R-:W-:Y:S05]  /*5de0*/  BSYNC.RECONVERGENT B0 ;  /* 0x0000000000007941 */ /* 0x000fea0003800200 */
.L_x_62:
        /* <DEDUP_REMOVED lines=15> */
[----:B------:R-:W-:Y:S02]  /*5ee0*/  FMUL R24, R20, 0.63661974668502807617 ;  /* 0x3f22f98314187820 */ /* 0x000fe40000400000 */
[----:B------:R-:W-:-:S04]  /*5ef0*/  FSEL R17, R17, -0.00019574658654164522886, !P0 ;  /* 0xb94d415311117808 */ /* 0x000fc80004000000 */
[----:B------:R-:W0:Y:S01]  /*5f00*/  F2I.NTZ R24, R24 ;  /* 0x0000001800187305 */ /* 0x000e220000203100 */
[----:B------:R-:W-:Y:S01]  /*5f10*/  FFMA R17, R16, R17, R19 ;  /* 0x0000001110117223 */ /* 0x000fe20000000013 */
[----:B------:R-:W-:Y:S02]  /*5f20*/  FSEL R19, -R0, -0.4999999701976776123, P0 ;  /* 0xbeffffff00137808 */ /* 0x000fe40000000100 */
[----:B------:R-:W-:-:S03]  /*5f30*/  FSETP.GE.AND P0, PT, |R20|, 105615, PT ;  /* 0x47ce47801400780b */ /* 0x000fc60003f06200 */
        /* <DEDUP_REMOVED lines=9> */
[----:B------:R-:W-:-:S03]  /*5fd0*/  IMAD.MOV.U32 R23, RZ, RZ, R24 ;  /* 0x000000ffff177224 */ /* 0x000fc600078e0018 */
[----:B------:R-:W-:Y:S01]  /*5fe0*/  IMAD.MOV.U32 R16, RZ, RZ, R21 ;  /* 0x000000ffff107224 */ /* 0x000fe200078e0015 */
[----:B------:R-:W-:Y:S06]  /*5ff0*/  @!P0 BRA `(.L_x_68) ;  /* 0x00000004006c8947 */ /* 0x000fec0003800000 */
[----:B------:R-:W-:-:S13]  /*6000*/  FSETP.NEU.AND P0, PT, |R20|, +INF , PT ;  /* 0x7f8000001400780b */ /* 0x000fda0003f0d200 */
[----:B------:R-:W-:Y:S01]  /*6010*/  @!P0 FMUL R16, RZ, R20 ;  /* 0x00000014ff108220 */ /* 0x000fe20000400000 */
[----:B------:R-:W-:Y:S01]  /*6020*/  @!P0 IMAD.MOV.U32 R24, RZ, RZ, RZ ;  /* 0x000000ffff188224 */ /* 0x000fe200078e00ff */
[----:B------:R-:W-:Y:S06]  /*6030*/  @!P0 BRA `(.L_x_68) ;  /* 0x00000004005c8947 */ /* 0x000fec0003800000 */
[----:B------:R-:W-:Y:S01]  /*6040*/  IMAD.SHL.U32 R24, R20, 0x100, RZ ;  /* 0x0000010014187824 */ /* 0x000fe200078e00ff */
[----:B------:R-:W-:Y:S01]  /*6050*/  MOV R25, RZ ;  /* 0x000000ff00197202 */ /* 0x000fe20000000f00 */
[----:B------:R-:W-:Y:S01]  /*6060*/  IMAD.MOV.U32 R27, RZ, RZ, RZ ;  /* 0x000000ffff1b7224 */ /* 0x000fe200078e00ff */
[----:B------:R-:W-:Y:S02]  /*6070*/  UMOV UR5, URZ ;  /* 0x000000ff00057c82 */ /* 0x000fe40008000000 */
[----:B------:R-:W-:-:S07]  /*6080*/  LOP3.LUT R24, R24, 0x80000000, RZ, 0xfc, !PT ;  /* 0x8000000018187812 */ /* 0x000fce00078efcff */
.L_x_69:
        /* <DEDUP_REMOVED lines=37> */
[----:B------:R-:W-:Y:S01]  /*62e0*/  @P4 IMAD.MOV.U32 R17, RZ, RZ, R14 ;  /* 0x000000ffff114224 */ /* 0x000fe200078e000e */
[----:B------:R-:W-:Y:S01]  /*62f0*/  @P4 MOV R24, R13 ;  /* 0x0000000d00184202 */ /* 0x000fe20000000f00 */
[----:B------:R-:W-:Y:S01]  /*6300*/  @P2 IMAD.MOV.U32 R17, RZ, RZ, R13 ;  /* 0x000000ffff112224 */ /* 0x000fe200078e000d */
[----:B------:R-:W-:Y:S01]  /*6310*/  ISETP.EQ.AND P4, PT, R19, 0x4, PT ;  /* 0x000000041300780c */ /* 0x000fe20003f82270 */
        /* <DEDUP_REMOVED lines=22> */
.L_x_71:
[----:B------:R-:W-:Y:S05]  /*6480*/  BSYNC.RECONVERGENT B1 ;  /* 0x0000000000017941 */ /* 0x000fea0003800200 */
.L_x_70:
[C-C-:B------:R-:W-:Y:S01]  /*6490*/  SHF.L.W.U32.HI R25, R17.reuse, 0x2, R24.reuse ;  /* 0x0000000211197819 */ /* 0x140fe20000010e18 */
        /* <DEDUP_REMOVED lines=8> */
[C---:B------:R-:W-:Y:S02]  /*6520*/  LEA.HI R24, R25.reuse, R24, RZ, 0x1 ;  /* 0x0000001819187211 */ /* 0x040fe400078f08ff */
[----:B------:R-:W0:Y:S01]  /*6530*/  I2F.F64.S64 R16, R16 ;  /* 0x0000001000107312 */ /* 0x000e220000301c00 */
[----:B------:R-:W-:Y:S02]  /*6540*/  LOP3.LUT R26, R25, R20, RZ, 0x3c, !PT ;  /* 0x00000014191a7212 */ /* 0x000fe400078e3cff */
[----:B------:R-:W-:Y:S02]  /*6550*/  IMAD.MOV R25, RZ, RZ, -R24 ;  /* 0x000000ffff197224 */ /* 0x000fe400078e0a18 */
[----:B------:R-:W-:-:S04]  /*6560*/  ISETP.GE.AND P1, PT, R26, RZ, PT ;  /* 0x000000ff1a00720c */ /* 0x000fc80003f26270 */
[----:B------:R-:W-:Y:S01]  /*6570*/  @!P0 MOV R24, R25 ;  /* 0x0000001900188202 */ /* 0x000fe20000000f00 */
[----:B0-----:R-:W-:-:S10]  /*6580*/  DMUL R18, R16, UR10 ;  /* 0x0000000a10127c28 */ /* 0x001fd40008000000 */
[----:B------:R-:W0:Y:S02]  /*6590*/  F2F.F32.F64 R18, R18 ;  /* 0x0000001200127310 */ /* 0x000e240000301000 */
[----:B0-----:R-:W-:-:S07]  /*65a0*/  FSEL R16, -R18, R18, !P1 ;  /* 0x0000001212107208 */ /* 0x001fce0004800100 */
.L_x_68:
[----:B------:R-:W-:Y:S05]  /*65b0*/  BSYNC.RECONVERGENT B0 ;  /* 0x0000000000007941 */ /* 0x000fea0003800200 */
.L_x_67:
        /* <DEDUP_REMOVED lines=10> */
[C---:B------:R-:W-:Y:S01]  /*6660*/  FFMA R18, R17.reuse, R18, R24 ;  /* 0x0000001211127223 */ /* 0x040fe20000000018 */
[----:B------:R-:W-:Y:S02]  /*6670*/  FSEL R25, -R0, -0.4999999701976776123, !P0 ;  /* 0xbeffffff00197808 */ /* 0x000fe40004000100 */
[----:B------:R-:W-:Y:S01]  /*6680*/  FSETP.GE.AND P0, PT, |R20|, 105615, PT ;  /* 0x47ce47801400780b */ /* 0x000fe20003f06200 */
[----:B------:R-:W-:-:S02]  /*6690*/  FFMA R19, R17, R16, RZ ;  /* 0x0000001011137223 */ /* 0x000fc400000000ff */
        /* <DEDUP_REMOVED lines=14> */
.L_x_74:
[----:B------:R-:W0:Y:S02]  /*6780*/  LDC.64 R16, c[0x4][RZ] ;  /* 0x01000000ff107b82 */ /* 0x000e240000000a00 */
[----:B0-----:R-:W-:-:S05]  /*6790*/  IMAD.WIDE.U32 R18, R23, 0x4, R16 ;  /* 0x0000000417127825 */ /* 0x001fca00078e0010 */
[----:B------:R-:W2:Y:S01]  /*67a0*/  LDG.E.CONSTANT R16, desc[UR12][R18.64] ;  /* 0x0000000c12107981 */ /* 0x000ea2000c1e9900 */
[C---:B------:R-:W-:Y:S01]  /*67b0*/  IMAD.SHL.U32 R24, R23.reuse, 0x4, RZ ;  /* 0x0000000417187824 */ /* 0x040fe200078e00ff */
[----:B------:R-:W-:-:S04]  /*67c0*/  IADD3 R23, PT, PT, R23, 0x1, RZ ;  /* 0x0000000117177810 */ /* 0x000fc80007ffe0ff */
        /* <DEDUP_REMOVED lines=12> */
[--C-:B------:R-:W-:Y:S02]  /*6890*/  @P4 IMAD.MOV.U32 R12, RZ, RZ, R16.reuse ;  /* 0x000000ffff0c4224 */ /* 0x100fe400078e0010 */
[--C-:B------:R-:W-:Y:S02]  /*68a0*/  @P3 IMAD.MOV.U32 R7, RZ, RZ, R16.reuse ;  /* 0x000000ffff073224 */ /* 0x100fe400078e0010 */
[--C-:B------:R-:W-:Y:S02]  /*68b0*/  @P2 IMAD.MOV.U32 R6, RZ, RZ, R16.reuse ;  /* 0x000000ffff062224 */ /* 0x100fe400078e0010 */
[----:B------:R-:W-:-:S04]  /*68c0*/  @P1 IMAD.MOV.U32 R5, RZ, RZ, R16 ;  /* 0x000000ffff051224 */ /* 0x000fc800078e0010 */
[----:B------:R-:W-:Y:S05]  /*68d0*/  @P6 BRA `(.L_x_74) ;  /* 0xfffffffc00a86947 */ /* 0x000fea000383ffff */
[----:B------:R-:W-:Y:S01]  /*68e0*/  SHF.R.U32.HI R18, RZ, 0x17, R20 ;  /* 0x00000017ff127819 */ /* 0x000fe20000011614 */
[----:B------:R-:W-:Y:S03]  /*68f0*/  BSSY.RECONVERGENT B1, `(.L_x_75) ;  /* 0x0000028000017945 */ /* 0x000fe60003800200 */
[C---:B------:R-:W-:Y:S02]  /*6900*/  LOP3.LUT R16, R18.reuse, 0xe0, RZ, 0xc0, !PT ;  /* 0x000000e012107812 */ /* 0x040fe400078ec0ff */
[----:B------:R-:W-:Y:S02]  /*6910*/  LOP3.LUT P6, RZ, R18, 0x1f, RZ, 0xc0, !PT ;  /* 0x0000001f12ff7812 */ /* 0x000fe400078cc0ff */
[----:B------:R-:W-:-:S04]  /*6920*/  IADD3 R16, PT, PT, R16, -0x80, RZ ;  /* 0xffffff8010107810 */ /* 0x000fc80007ffe0ff */
        /* <DEDUP_REMOVED lines=25> */
[----:B------:R-:W-:Y:S01]  /*6ac0*/  @P2 IMAD.MOV.U32 R17, RZ, RZ, R14 ;  /* 0x000000ffff112224 */ /* 0x000fe200078e000e */
[----:B------:R-:W-:Y:S01]  /*6ad0*/  LOP3.LUT R18, R18, 0x1f, RZ, 0xc0, !PT ;  /* 0x0000001f12127812 */ /* 0x000fe200078ec0ff */
[----:B------:R-:W-:Y:S02]  /*6ae0*/  @P1 IMAD.MOV.U32 R17, RZ, RZ, R13 ;  /* 0x000000ffff111224 */ /* 0x000fe400078e000d */
[----:B------:R-:W-:Y:S01]  /*6af0*/  @P0 IMAD.MOV.U32 R17, RZ, RZ, R12 ;  /* 0x000000ffff110224 */ /* 0x000fe200078e000c */
[----:B------:R-:W-:Y:S01]  /*6b00*/  ISETP.EQ.AND P0, PT, R19, 0x8, PT ;  /* 0x000000081300780c */ /* 0x000fe20003f02270 */
[----:B------:R-:W-:Y:S01]  /*6b10*/  @P3 IMAD.MOV.U32 R17, RZ, RZ, R7 ;  /* 0x000000ffff113224 */ /* 0x000fe200078e0007 */
[----:B------:R-:W-:Y:S01]  /*6b20*/  SHF.L.W.U32.HI R23, R16, R18, R23 ;  /* 0x0000001210177219 */ /* 0x000fe20000010e17 */
[----:B------:R-:W-:Y:S01]  /*6b30*/  @P4 IMAD.MOV.U32 R17, RZ, RZ, R6 ;  /* 0x000000ffff114224 */ /* 0x000fe200078e0006 */
[----:B------:R-:W-:-:S09]  /*6b40*/  @P5 MOV R17, R5 ;  /* 0x0000000500115202 */ /* 0x000fd20000000f00 */
[----:B------:R-:W-:-:S05]  /*6b50*/  @P0 IMAD.MOV.U32 R17, RZ, RZ, R21 ;  /* 0x000000ffff110224 */ /* 0x000fca00078e0015 */
[----:B------:R-:W-:-:S07]  /*6b60*/  SHF.L.W.U32.HI R16, R17, R18, R16 ;  /* 0x0000001211107219 */ /* 0x000fce0000010e10 */
.L_x_76:
[----:B------:R-:W-:Y:S05]  /*6b70*/  BSYNC.RECONVERGENT B1 ;  /* 0x0000000000017941 */ /* 0x000fea0003800200 */
.L_x_75:
        /* <DEDUP_REMOVED lines=18> */
.L_x_73:
[----:B------:R-:W-:Y:S05]  /*6ca0*/  BSYNC.RECONVERGENT B0 ;  /* 0x0000000000007941 */ /* 0x000fea0003800200 */
.L_x_72:
[----:B------:R-:W0:Y:S01]  /*6cb0*/  LDC R18, c[0x0][0x380] ;  /* 0x0000e000ff127b82 */ /* 0x000e220000000800 */
[----:B------:R-:W-:Y:S01]  /*6cc0*/  FMUL R16, R21, R21 ;  /* 0x0000001515107220 */ /* 0x000fe20000400000 */
[C---:B------:R-:W-:Y:S01]  /*6cd0*/  LOP3.LUT R17, R23.reuse, 0x1, RZ, 0xc0, !PT ;  /* 0x0000000117117812 */ /* 0x040fe200078ec0ff */
[----:B------:R-:W-:Y:S01]  /*6ce0*/  UIADD3 UR7, UPT, UPT, UR7, 0x4, URZ ;  /* 0x0000000407077890 */ /* 0x000fe2000fffe0ff */
[----:B------:R-:W-:Y:S01]  /*6cf0*/  LOP3.LUT P1, RZ, R23, 0x2, RZ, 0xc0, !PT ;  /* 0x0000000217ff7812 */ /* 0x000fe2000782c0ff */
[----:B------:R-:W-:Y:S01]  /*6d00*/  FFMA R3, R16, R3, -0.0013887860113754868507 ;  /* 0xbab607ed10037423 */ /* 0x000fe20000000003 */
[----:B------:R-:W-:Y:S01]  /*6d10*/  ISETP.NE.U32.AND P0, PT, R17, 0x1, PT ;  /* 0x000000011100780c */ /* 0x000fe20003f05070 */
[----:B------:R-:W-:Y:S01]  /*6d20*/  UIADD3 UR4, UPT, UPT, UR4, 0x4, URZ ;  /* 0x0000000404047890 */ /* 0x000fe2000fffe0ff */
[----:B------:R-:W-:Y:S02]  /*6d30*/  ISETP.LT.U32.AND P2, PT, R4, 0x3fc, PT ;  /* 0x000003fc0400780c */ /* 0x000fe40003f41070 */
[----:B------:R-:W-:-:S02]  /*6d40*/  FSEL R17, R2, 0.041666727513074874878, P0 ;  /* 0x3d2aaabb02117808 */ /* 0x000fc40000000000 */
[----:B------:R-:W-:Y:S02]  /*6d50*/  FSEL R3, R3, -0.00019574658654164522886, !P0 ;  /* 0xb94d415303037808 */ /* 0x000fe40004000000 */
[----:B------:R-:W-:Y:S02]  /*6d60*/  FSEL R0, -R0, -0.4999999701976776123, P0 ;  /* 0xbeffffff00007808 */ /* 0x000fe40000000100 */
[----:B------:R-:W-:Y:S01]  /*6d70*/  FSEL R21, R21, 1, P0 ;  /* 0x3f80000015157808 */ /* 0x000fe20000000000 */
[----:B------:R-:W-:-:S04]  /*6d80*/  FFMA R3, R16, R3, R17 ;  /* 0x0000000310037223 */ /* 0x000fc80000000011 */
[C---:B------:R-:W-:Y:S01]  /*6d90*/  FFMA R0, R16.reuse, R3, R0 ;  /* 0x0000000310007223 */ /* 0x040fe20000000000 */
[----:B------:R-:W-:Y:S01]  /*6da0*/  FFMA R16, R16, R21, RZ ;  /* 0x0000001510107223 */ /* 0x000fe200000000ff */
[----:B0-----:R-:W-:-:S03]  /*6db0*/  ISETP.LE.AND P0, PT, R18, UR7, PT ;  /* 0x0000000712007c0c */ /* 0x001fc6000bf03270 */
[----:B------:R-:W-:-:S04]  /*6dc0*/  FFMA R21, R16, R0, R21 ;  /* 0x0000000010157223 */ /* 0x000fc80000000015 */
[----:B------:R-:W-:-:S04]  /*6dd0*/  @P1 FADD R21, RZ, -R21 ;  /* 0x80000015ff151221 */ /* 0x000fc80000000000 */
[----:B------:R-:W-:Y:S02]  /*6de0*/  FFMA R22, R21, UR9, R22 ;  /* 0x0000000915167c23 */ /* 0x000fe40008000016 */
[----:B------:R-:W-:Y:S05]  /*6df0*/  @!P0 BRA P2, `(.L_x_77) ;  /* 0xffffffc400008947 */ /* 0x000fea000103ffff */
[----:B------:R-:W0:Y:S01]  /*6e00*/  S2UR UR6, SR_CgaCtaId ;  /* 0x00000000000679c3 */ /* 0x000e220000008800 */
[----:B------:R-:W-:Y:S02]  /*6e10*/  UMOV UR5, 0x400 ;  /* 0x0000040000057882 */ /* 0x000fe40000000000 */
[----:B0-----:R-:W-:-:S09]  /*6e20*/  ULEA UR5, UR6, UR5, 0x18 ;  /* 0x0000000506057291 */ /* 0x001fd2000f8ec0ff */
[----:B------:R1:W-:Y:S04]  /*6e30*/  STS [UR5+0xc], R11 ;  /* 0x00000c0bff007988 */ /* 0x0003e80008000805 */
[----:B------:R1:W-:Y:S02]  /*6e40*/  STS [UR5+0x10], R22 ;  /* 0x00001016ff007988 */ /* 0x0003e40008000805 */
.L_x_36:
[----:B------:R-:W2:Y:S01]  /*6e50*/  S2R R0, SR_TID.X ;  /* 0x0000000000007919 */ /* 0x000ea20000002100 */
[----:B------:R-:W3:Y:S08]  /*6e60*/  LDC.64 R4, c[0x0][0x3a0] ;  /* 0x0000e800ff047b82 */ /* 0x000ef00000000a00 */
[----:B------:R-:W4:Y:S01]  /*6e70*/  LDC.64 R2, c[0x0][0x3a8] ;  /* 0x0000ea00ff027b82 */ /* 0x000f220000000a00 */
[----:B--2---:R-:W-:-:S04]  /*6e80*/  IMAD R15, R15, 0x100, R0 ;  /* 0x000001000f0f7824 */ /* 0x004fc800078e0200 */
[----:B---3--:R-:W-:-:S04]  /*6e90*/  IMAD.WIDE R4, R15, 0x4, R4 ;  /* 0x000000040f047825 */ /* 0x008fc800078e0204 */
[----:B----4-:R-:W-:Y:S01]  /*6ea0*/  IMAD.WIDE R2, R15, 0x4, R2 ;  /* 0x000000040f027825 */ /* 0x010fe200078e0202 */
[----:B------:R-:W-:Y:S04]  /*6eb0*/  STG.E desc[UR12][R4.64], R11 ;  /* 0x0000000b04007986 */ /* 0x000fe8000c10190c */
[----:B------:R-:W-:Y:S01]  /*6ec0*/  STG.E desc[UR12][R2.64], R22 ;  /* 0x0000001602007986 */ /* 0x000fe2000c10190c */
[----:B------:R-:W-:Y:S05]  /*6ed0*/  EXIT ;  /* 0x000000000000794d */ /* 0x000fea0003800000 */
.L_x_78:
[----:B------:R-:W-:-:S00]  /*6ee0*/  BRA `(.L_x_78) ;  /* 0xfffffffc00fc7947 */ /* 0x000fc0000383ffff */
[----:B------:R-:W-:-:S00]  /*6ef0*/  NOP ;  /* 0x0000000000007918 */ /* 0x000fc00000000000 */
        /* <DEDUP_REMOVED lines=8> */
.L_x_80:


//--------------------- .text._Z17ComputePhiMag_GPUPfS_S_i --------------------------
	.section	.text._Z17ComputePhiMag_GPUPfS_S_i,"ax",@progbits
	.align	128
        .global         _Z17ComputePhiMag_GPUPfS_S_i
        .type           _Z17ComputePhiMag_GPUPfS_S_i,@function
        .size           _Z17ComputePhiMag_GPUPfS_S_i,(.L_x_81 - _Z17ComputePhiMag_GPUPfS_S_i)
        .other          _Z17ComputePhiMag_GPUPfS_S_i,@"STO_CUDA_ENTRY STV_DEFAULT"
_Z17ComputePhiMag_GPUPfS_S_i:
.text._Z17ComputePhiMag_GPUPfS_S_i:
[----:B------:R-:W-:Y:S01]  /*0000*/  LDC R1, c[0x0][0x37c] ;  /* 0x0000df00ff017b82 */ /* 0x000fe20000000800 */
[----:B------:R-:W0:Y:S01]  /*0010*/  S2R R9, SR_CTAID.X ;  /* 0x0000000000097919 */ /* 0x000e220000002500 */
[----:B------:R-:W1:Y:S01]  /*0020*/  LDCU UR4, c[0x0][0x398] ;  /* 0x00007300ff0477ac */ /* 0x000e620008000800 */
[----:B------:R-:W0:Y:S02]  /*0030*/  S2R R0, SR_TID.X ;  /* 0x0000000000007919 */ /* 0x000e240000002100 */
[----:B0-----:R-:W-:-:S04]  /*0040*/  LEA R9, R9, R0, 0x9 ;  /* 0x0000000009097211 */ /* 0x001fc800078e48ff */
[----:B-1----:R-:W-:-:S13]  /*0050*/  ISETP.GE.AND P0, PT, R9, UR4, PT ;  /* 0x0000000409007c0c */ /* 0x002fda000bf06270 */
[----:B------:R-:W-:Y:S05]  /*0060*/  @P0 EXIT ;  /* 0x000000000000094d */ /* 0x000fea0003800000 */
[----:B------:R-:W0:Y:S01]  /*0070*/  LDC.64 R4, c[0x0][0x388] ;  /* 0x0000e200ff047b82 */ /* 0x000e220000000a00 */
[----:B------:R-:W1:Y:S07]  /*0080*/  LDCU.64 UR4, c[0x0][0x358] ;  /* 0x00006b00ff0477ac */ /* 0x000e6e0008000a00 */
[----:B------:R-:W2:Y:S08]  /*0090*/  LDC.64 R2, c[0x0][0x380] ;  /* 0x0000e000ff027b82 */ /* 0x000eb00000000a00 */
[----:B------:R-:W3:Y:S01]  /*00a0*/  LDC.64 R6, c[0x0][0x390] ;  /* 0x0000e400ff067b82 */ /* 0x000ee20000000a00 */
[----:B0-----:R-:W-:-:S06]  /*00b0*/  IMAD.WIDE R4, R9, 0x4, R4 ;  /* 0x0000000409047825 */ /* 0x001fcc00078e0204 */
[----:B-1----:R-:W4:Y:S01]  /*00c0*/  LDG.E R4, desc[UR4][R4.64] ;  /* 0x0000000404047981 */ /* 0x002f22000c1e1900 */
[----:B--2---:R-:W-:-:S06]  /*00d0*/  IMAD.WIDE R2, R9, 0x4, R2 ;  /* 0x0000000409027825 */ /* 0x004fcc00078e0202 */
[----:B------:R-:W2:Y:S01]  /*00e0*/  LDG.E R2, desc[UR4][R2.64] ;  /* 0x0000000402027981 */ /* 0x000ea2000c1e1900 */
[----:B---3--:R-:W-:-:S04]  /*00f0*/  IMAD.WIDE R6, R9, 0x4, R6 ;  /* 0x0000000409067825 */ /* 0x008fc800078e0206 */
[----:B----4-:R-:W-:-:S04]  /*0100*/  FMUL R11, R4, R4 ;  /* 0x00000004040b7220 */ /* 0x010fc80000400000 */
[----:B--2---:R-:W-:-:S05]  /*0110*/  FFMA R11, R2, R2, R11 ;  /* 0x00000002020b7223 */ /* 0x004fca000000000b */
[----:B------:R-:W-:Y:S01]  /*0120*/  STG.E desc[UR4][R6.64], R11 ;  /* 0x0000000b06007986 */ /* 0x000fe2000c101904 */
[----:B------:R-:W-:Y:S05]  /*0130*/  EXIT ;  /* 0x000000000000794d */ /* 0x000fea0003800000 */
.L_x_79:
        /* <DEDUP_REMOVED lines=12> */
.L_x_81:


//--------------------- .nv.global.init           --------------------------
	.section	.nv.global.init,"aw",@progbits
	.align	4
.nv.global.init:
	.type		__cudart_i2opi_f,@object
	.size		__cudart_i2opi_f,(.L_1 - __cudart_i2opi_f)
__cudart_i2opi_f:
        /*0000*/ 	.byte	0x41, 0x90, 0x43, 0x3c, 0x99, 0x95, 0x62, 0xdb, 0xc0, 0xdd, 0x34, 0xf5, 0xd1, 0x57, 0x27, 0xfc
        /*0010*/ 	.byte	0x29, 0x15, 0x44, 0x4e, 0x6e, 0x83, 0xf9, 0xa2
.L_1:


//--------------------- .nv.shared._Z12ComputeQ_GPUiiPfS_S_S_S_ --------------------------
	.section	.nv.shared._Z12ComputeQ_GPUiiPfS_S_S_S_,"aw",@nobits
	.sectionflags	@""
	.align	4
.nv.shared._Z12ComputeQ_GPUiiPfS_S_S_S_:
	.zero		1044


//--------------------- .nv.shared.reserved.0     --------------------------
	.section	.nv.shared.reserved.0,"aw",@nobits
	.weak		__nv_reservedSMEM_offset_0_alias
	.size		__nv_reservedSMEM_offset_0_alias, 0, 64
	.other		__nv_reservedSMEM_offset_0_alias,@"STO_CUDA_RESERVED_SHARED STV_DEFAULT"
__nv_reservedSMEM_offset_0_alias:
	.zero		0
	.zero		64


//--------------------- .nv.constant0._Z12ComputeQ_GPUiiPfS_S_S_S_ --------------------------
	.section	.nv.constant0._Z12ComputeQ_GPUiiPfS_S_S_S_,"a",@progbits
	.sectionflags	@""
	.align	4
.nv.constant0._Z12ComputeQ_GPUiiPfS_S_S_S_:
	.zero		944


//--------------------- .nv.constant0._Z17ComputePhiMag_GPUPfS_S_i --------------------------
	.section	.nv.constant0._Z17ComputePhiMag_GPUPfS_S_i,"a",@progbits
	.sectionflags	@""
	.align	4
.nv.constant0._Z17ComputePhiMag_GPUPfS_S_i:
	.zero		924


//--------------------- SYMBOLS --------------------------

	.type		.nv.reservedSmem.offset0,@object
	.size		.nv.reservedSmem.offset0,0x4
	.type		.nv.reservedSmem.cap,@object
	.size		.nv.reservedSmem.cap,0x4
